// auto-generated by cutlass_sweep.gemm — config: {"arch": "sm_90", "cluster_m": 1, "cluster_n": 1, "dtype": "e5m2", "dtype_b": "e5m2", "layout": "nt", "stages": 6, "tile_k": 128, "tile_m": 128, "tile_n": 256}
#include "cutlass/cutlass.h"
#include "cutlass/gemm/collective/collective_builder.hpp"
#include "cutlass/gemm/device/gemm_universal_adapter.h"
#include "cutlass/gemm/kernel/gemm_universal.hpp"
#include "cutlass/epilogue/collective/collective_builder.hpp"

using ElemA = cutlass::float_e5m2_t;
using ElemB = cutlass::float_e5m2_t;
using ElemCD = cutlass::float_e5m2_t;
using Acc  = float;
using TileShape    = cute::Shape<cute::_128, cute::_256, cute::_128>;
using ClusterShape = cute::Shape<cute::_1, cute::_1, cute::_1>;

using CollectiveEpilogue = typename cutlass::epilogue::collective::CollectiveBuilder<
    cutlass::arch::Sm90, cutlass::arch::OpClassTensorOp,
    TileShape, ClusterShape,
    cutlass::epilogue::collective::EpilogueTileAuto,
    Acc, Acc,
    ElemCD, cutlass::layout::RowMajor, 128 / cutlass::sizeof_bits<ElemCD>::value,
    ElemCD, cutlass::layout::RowMajor, 128 / cutlass::sizeof_bits<ElemCD>::value,
    cutlass::epilogue::collective::EpilogueScheduleAuto
  >::CollectiveOp;

using CollectiveMainloop = typename cutlass::gemm::collective::CollectiveBuilder<
    cutlass::arch::Sm90, cutlass::arch::OpClassTensorOp,
    ElemA, cutlass::layout::RowMajor, 128 / cutlass::sizeof_bits<ElemA>::value,
    ElemB, cutlass::layout::ColumnMajor, 128 / cutlass::sizeof_bits<ElemB>::value,
    Acc,
    TileShape, ClusterShape,
    cutlass::gemm::collective::StageCount<6>,
    cutlass::gemm::collective::KernelScheduleAuto
  >::CollectiveOp;

using GemmKernel = cutlass::gemm::kernel::GemmUniversal<
    cute::Shape<int,int,int,int>,
    CollectiveMainloop,
    CollectiveEpilogue
>;
using Gemm = cutlass::gemm::device::GemmUniversalAdapter<GemmKernel>;

// Force the device kernel symbol into the cubin without needing a host main.
auto* _anchor = &cutlass::device_kernel<GemmKernel>;


// ===== COMPILED SASS (sm_90a) =====

	.target	sm_90a

	.elftype	@"ET_EXEC"


//--------------------- .note.nv.tkinfo           --------------------------
	.section	.note.nv.tkinfo,"",@"SHT_NOTE"
	.sectionflags	@"SHF_NOTE_NV_TKINFO"
	.tkinfo
        /*0018*/ 	.word	0x00000002
        /*0030*/ 	.string	""
        /*0030*/ 	.string	"ptxas"
        /*0030*/ 	.string	"Cuda compilation tools, release 13.0, V13.0.88"
        /*0030*/ 	.string	"Build cuda_13.0.r13.0/compiler.36424714_0"
        /*0030*/ 	.string	"-arch sm_90a -m 64 "



//--------------------- .note.nv.cuinfo           --------------------------
	.section	.note.nv.cuinfo,"",@"SHT_NOTE"
	.sectionflags	@"SHF_NOTE_NV_CUINFO"
        /*0018*/ 	.short	0x0002
        /*001a*/ 	.short	0x005a
        /*001c*/ 	.short	0x0082
	.zero		2


//--------------------- .nv.info                  --------------------------
	.section	.nv.info,"",@"SHT_CUDA_INFO"
	.align	4


	//----- nvinfo : EIATTR_REGCOUNT
	.align		4
        /*0000*/ 	.byte	0x04, 0x2f
        /*0002*/ 	.short	(.L_12 - .L_11)
	.align		4
.L_11:
        /*0004*/ 	.word	index@(_ZN7cutlass13device_kernelINS_4gemm6kernel13GemmUniversalIN4cute5tupleIJiiiiEEENS1_10collective13CollectiveMmaINS1_37MainloopSm90TmaGmmaWarpSpecializedFP8ILi6ENS5_IJNS4_1CILi1EEESB_SB_EEENS1_35KernelTmaWarpSpecializedCooperativeEEENS5_IJNSA_ILi128EEENSA_ILi256EEESF_EEENS_12float_e5m2_tENS5_IJlSB_lEEESI_SJ_NS4_8TiledMMAINS4_8MMA_AtomIJNS4_4SM904GMMA31MMA_64x256x32_F32E5M2E5M2_SS_TNILNSN_7ScaleInE1ELSP_1EEEEEENS4_6LayoutINS5_IJNSA_ILi2EEESB_SB_EEENS5_IJSB_NSA_ILi0EEESV_EEEEENS5_IJNS4_10UnderscoreESY_SY_EEEEENS4_13SM90_TMA_LOADENS4_14ComposedLayoutINS4_7SwizzleILi3ELi4ELi3EEENS4_18smem_ptr_flag_bitsILi8EEENSS_INS5_IJNSA_ILi8EEESF_EEENS5_IJSF_SB_EEEEEEEvNS4_8identityES11_S1B_vS1C_EENS_8epilogue10collective6detail29Sm90TmaWarpSpecializedAdapterINS1F_15DefaultEpilogueISI_SJ_SJ_NS1E_6thread17LinearCombinationISI_Li1EffLNS1J_9ScaleType4KindE0ELNS_15FloatRoundStyleE2ESI_EENS1_15EpilogueDefaultEEEEEvvEEEEvNT_6ParamsE)
        /*0008*/ 	.word	0x000000a8


	//----- nvinfo : EIATTR_FRAME_SIZE
	.align		4
.L_12:
        /*000c*/ 	.byte	0x04, 0x11
        /*000e*/ 	.short	(.L_14 - .L_13)
	.align		4
.L_13:
        /*0010*/ 	.word	index@(_ZN7cutlass13device_kernelINS_4gemm6kernel13GemmUniversalIN4cute5tupleIJiiiiEEENS1_10collective13CollectiveMmaINS1_37MainloopSm90TmaGmmaWarpSpecializedFP8ILi6ENS5_IJNS4_1CILi1EEESB_SB_EEENS1_35KernelTmaWarpSpecializedCooperativeEEENS5_IJNSA_ILi128EEENSA_ILi256EEESF_EEENS_12float_e5m2_tENS5_IJlSB_lEEESI_SJ_NS4_8TiledMMAINS4_8MMA_AtomIJNS4_4SM904GMMA31MMA_64x256x32_F32E5M2E5M2_SS_TNILNSN_7ScaleInE1ELSP_1EEEEEENS4_6LayoutINS5_IJNSA_ILi2EEESB_SB_EEENS5_IJSB_NSA_ILi0EEESV_EEEEENS5_IJNS4_10UnderscoreESY_SY_EEEEENS4_13SM90_TMA_LOADENS4_14ComposedLayoutINS4_7SwizzleILi3ELi4ELi3EEENS4_18smem_ptr_flag_bitsILi8EEENSS_INS5_IJNSA_ILi8EEESF_EEENS5_IJSF_SB_EEEEEEEvNS4_8identityES11_S1B_vS1C_EENS_8epilogue10collective6detail29Sm90TmaWarpSpecializedAdapterINS1F_15DefaultEpilogueISI_SJ_SJ_NS1E_6thread17LinearCombinationISI_Li1EffLNS1J_9ScaleType4KindE0ELNS_15FloatRoundStyleE2ESI_EENS1_15EpilogueDefaultEEEEEvvEEEEvNT_6ParamsE)
        /*0014*/ 	.word	0x000000f0


	//----- nvinfo : EIATTR_MIN_STACK_SIZE
	.align		4
.L_14:
        /*0018*/ 	.byte	0x04, 0x12
        /*001a*/ 	.short	(.L_16 - .L_15)
	.align		4
.L_15:
        /*001c*/ 	.word	index@(_ZN7cutlass13device_kernelINS_4gemm6kernel13GemmUniversalIN4cute5tupleIJiiiiEEENS1_10collective13CollectiveMmaINS1_37MainloopSm90TmaGmmaWarpSpecializedFP8ILi6ENS5_IJNS4_1CILi1EEESB_SB_EEENS1_35KernelTmaWarpSpecializedCooperativeEEENS5_IJNSA_ILi128EEENSA_ILi256EEESF_EEENS_12float_e5m2_tENS5_IJlSB_lEEESI_SJ_NS4_8TiledMMAINS4_8MMA_AtomIJNS4_4SM904GMMA31MMA_64x256x32_F32E5M2E5M2_SS_TNILNSN_7ScaleInE1ELSP_1EEEEEENS4_6LayoutINS5_IJNSA_ILi2EEESB_SB_EEENS5_IJSB_NSA_ILi0EEESV_EEEEENS5_IJNS4_10UnderscoreESY_SY_EEEEENS4_13SM90_TMA_LOADENS4_14ComposedLayoutINS4_7SwizzleILi3ELi4ELi3EEENS4_18smem_ptr_flag_bitsILi8EEENSS_INS5_IJNSA_ILi8EEESF_EEENS5_IJSF_SB_EEEEEEEvNS4_8identityES11_S1B_vS1C_EENS_8epilogue10collective6detail29Sm90TmaWarpSpecializedAdapterINS1F_15DefaultEpilogueISI_SJ_SJ_NS1E_6thread17LinearCombinationISI_Li1EffLNS1J_9ScaleType4KindE0ELNS_15FloatRoundStyleE2ESI_EENS1_15EpilogueDefaultEEEEEvvEEEEvNT_6ParamsE)
        /*0020*/ 	.word	0x000000f0
.L_16:


//--------------------- .nv.compat                --------------------------
	.section	.nv.compat,"",@"SHT_CUDA_COMPAT_INFO"
	.align	4
        /*0000*/ 	.byte	0x02, 0x09, 0x01, 0x00, 0x02, 0x02, 0x04, 0x00, 0x02, 0x05, 0x05, 0x00, 0x03, 0x07, 0x01, 0x01
        /*0010*/ 	.byte	0x02, 0x03, 0x01, 0x00, 0x02, 0x06, 0x01, 0x00, 0x04, 0x0b, 0x08, 0x00, 0x00, 0x00, 0x00, 0x00
        /*0020*/ 	.byte	0x00, 0x00, 0x00, 0x00


//--------------------- .nv.info._ZN7cutlass13device_kernelINS_4gemm6kernel13GemmUniversalIN4cute5tupleIJiiiiEEENS1_10collective13CollectiveMmaINS1_37MainloopSm90TmaGmmaWarpSpecializedFP8ILi6ENS5_IJNS4_1CILi1EEESB_SB_EEENS1_35KernelTmaWarpSpecializedCooperativeEEENS5_IJNSA_ILi128EEENSA_ILi256EEESF_EEENS_12float_e5m2_tENS5_IJlSB_lEEESI_SJ_NS4_8TiledMMAINS4_8MMA_AtomIJNS4_4SM904GMMA31MMA_64x256x32_F32E5M2E5M2_SS_TNILNSN_7ScaleInE1ELSP_1EEEEEENS4_6LayoutINS5_IJNSA_ILi2EEESB_SB_EEENS5_IJSB_NSA_ILi0EEESV_EEEEENS5_IJNS4_10UnderscoreESY_SY_EEEEENS4_13SM90_TMA_LOADENS4_14ComposedLayoutINS4_7SwizzleILi3ELi4ELi3EEENS4_18smem_ptr_flag_bitsILi8EEENSS_INS5_IJNSA_ILi8EEESF_EEENS5_IJSF_SB_EEEEEEEvNS4_8identityES11_S1B_vS1C_EENS_8epilogue10collective6detail29Sm90TmaWarpSpecializedAdapterINS1F_15DefaultEpilogueISI_SJ_SJ_NS1E_6thread17LinearCombinationISI_Li1EffLNS1J_9ScaleType4KindE0ELNS_15FloatRoundStyleE2ESI_EENS1_15EpilogueDefaultEEEEEvvEEEEvNT_6ParamsE --------------------------
	.section	.nv.info._ZN7cutlass13device_kernelINS_4gemm6kernel13GemmUniversalIN4cute5tupleIJiiiiEEENS1_10collective13CollectiveMmaINS1_37MainloopSm90TmaGmmaWarpSpecializedFP8ILi6ENS5_IJNS4_1CILi1EEESB_SB_EEENS1_35KernelTmaWarpSpecializedCooperativeEEENS5_IJNSA_ILi128EEENSA_ILi256EEESF_EEENS_12float_e5m2_tENS5_IJlSB_lEEESI_SJ_NS4_8TiledMMAINS4_8MMA_AtomIJNS4_4SM904GMMA31MMA_64x256x32_F32E5M2E5M2_SS_TNILNSN_7ScaleInE1ELSP_1EEEEEENS4_6LayoutINS5_IJNSA_ILi2EEESB_SB_EEENS5_IJSB_NSA_ILi0EEESV_EEEEENS5_IJNS4_10UnderscoreESY_SY_EEEEENS4_13SM90_TMA_LOADENS4_14ComposedLayoutINS4_7SwizzleILi3ELi4ELi3EEENS4_18smem_ptr_flag_bitsILi8EEENSS_INS5_IJNSA_ILi8EEESF_EEENS5_IJSF_SB_EEEEEEEvNS4_8identityES11_S1B_vS1C_EENS_8epilogue10collective6detail29Sm90TmaWarpSpecializedAdapterINS1F_15DefaultEpilogueISI_SJ_SJ_NS1E_6thread17LinearCombinationISI_Li1EffLNS1J_9ScaleType4KindE0ELNS_15FloatRoundStyleE2ESI_EENS1_15EpilogueDefaultEEEEEvvEEEEvNT_6ParamsE,"",@"SHT_CUDA_INFO"
	.sectionflags	@""
	.align	4


	//----- nvinfo : EIATTR_CUDA_API_VERSION
	.align		4
        /*0000*/ 	.byte	0x04, 0x37
        /*0002*/ 	.short	(.L_18 - .L_17)
.L_17:
        /*0004*/ 	.word	0x00000082


	//----- nvinfo : EIATTR_KPARAM_INFO
	.align		4
.L_18:
        /*0008*/ 	.byte	0x04, 0x17
        /*000a*/ 	.short	(.L_20 - .L_19)
.L_19:
        /*000c*/ 	.word	0x00000000
        /*0010*/ 	.short	0x0000
        /*0012*/ 	.short	0x0070
        /*0014*/ 	.byte	0x00, 0xf0, 0x01, 0x10


	//----- nvinfo : EIATTR_SPARSE_MMA_MASK
	.align		4
.L_20:
        /*0018*/ 	.byte	0x03, 0x50
        /*001a*/ 	.short	0x0000


	//----- nvinfo : EIATTR_MAXREG_COUNT
	.align		4
        /*001c*/ 	.byte	0x03, 0x1b
        /*001e*/ 	.short	0x00a8


	//----- nvinfo : EIATTR_NUM_BARRIERS
	.align		4
        /*0020*/ 	.byte	0x02, 0x4c
        /*0022*/ 	.byte	0x01
	.zero		1


	//----- nvinfo : EIATTR_ANNOTATIONS
	.align		4
        /*0024*/ 	.byte	0x04, 0x55
        /*0026*/ 	.short	(.L_22 - .L_21)


	//   ....[0]....
.L_21:
        /*0028*/ 	.word	0x00000001
        /*002c*/ 	.byte	0xd0, 0x05, 0x00, 0x00, 0x01, 0x00, 0x00, 0x00, 0xf0, 0x05, 0x00, 0x00, 0x01, 0x00, 0x00, 0x00
        /* <DEDUP_REMOVED lines=185> */
        /*0bcc*/ 	.byte	0x60, 0x02, 0x01, 0x00


	//----- nvinfo : EIATTR_MERCURY_ISA_VERSION
	.align		4
.L_22:
        /*0bd0*/ 	.byte	0x03, 0x5f
        /*0bd2*/ 	.short	0x0101


	//----- nvinfo : EIATTR_INT_WARP_WIDE_INSTR_OFFSETS
	.align		4
        /*0bd4*/ 	.byte	0x04, 0x31
        /*0bd6*/ 	.short	(.L_24 - .L_23)


	//   ....[0]....
.L_23:
        /*0bd8*/ 	.word	0x000004a0


	//   ....[1]....
        /*0bdc*/ 	.word	0x000004b0


	//   ....[2]....
        /*0be0*/ 	.word	0x000005e0


	//----- nvinfo : EIATTR_COOP_GROUP_MASK_REGIDS
	.align		4
.L_24:
        /*0be4*/ 	.byte	0x04, 0x29
        /*0be6*/ 	.short	(.L_26 - .L_25)


	//   ....[0]....
.L_25:
        /*0be8*/ 	.word	0xffffffff


	//   ....[1]....
        /*0bec*/ 	.word	0xffffffff


	//   ....[2]....
        /*0bf0*/ 	.word	0xffffffff


	//   ....[3]....
        /*0bf4*/ 	.word	0xffffffff


	//   ....[4]....
        /*0bf8*/ 	.word	0xffffffff


	//----- nvinfo : EIATTR_COOP_GROUP_INSTR_OFFSETS
	.align		4
.L_26:
        /*0bfc*/ 	.byte	0x04, 0x28
        /*0bfe*/ 	.short	(.L_28 - .L_27)


	//   ....[0]....
.L_27:
        /*0c00*/ 	.word	0x00000070


	//   ....[1]....
        /*0c04*/ 	.word	0x00000080


	//   ....[2]....
        /*0c08*/ 	.word	0x000001a0


	//   ....[3]....
        /*0c0c*/ 	.word	0x000003f0


	//   ....[4]....
        /*0c10*/ 	.word	0x00001330


	//----- nvinfo : EIATTR_REG_RECONFIG
	.align		4
.L_28:
        /*0c14*/ 	.byte	0x01, 0x54
	.zero		2


	//----- nvinfo : EIATTR_MBARRIER_INSTR_OFFSETS
	.align		4
        /*0c18*/ 	.byte	0x04, 0x39
        /*0c1a*/ 	.short	(.L_30 - .L_29)


	//   ....[0]....
.L_29:
        /*0c1c*/ 	.word	0x00000320
        /*0c20*/ 	.word	0x000000ff
        /*0c24*/ 	.word	0x00000000
        /*0c28*/ 	.short	0x0100
        /*0c2a*/ 	.byte	0x09
	.zero		1


	//   ....[1]....
        /*0c2c*/ 	.word	0x00000330
        /*0c30*/ 	.word	0x000000ff
        /*0c34*/ 	.word	0x00000030
        /*0c38*/ 	.short	0x0100
        /*0c3a*/ 	.byte	0x09
	.zero		1


	//   ....[2]....
        /*0c3c*/ 	.word	0x00000340
        /*0c40*/ 	.word	0x000000ff
        /*0c44*/ 	.word	0x00000008
        /*0c48*/ 	.short	0x0100
        /*0c4a*/ 	.byte	0x09
	.zero		1


	//   ....[3]....
        /*0c4c*/ 	.word	0x00000350
        /*0c50*/ 	.word	0x000000ff
        /*0c54*/ 	.word	0x00000038
        /*0c58*/ 	.short	0x0100
        /*0c5a*/ 	.byte	0x09
	.zero		1


	//   ....[4]....
        /*0c5c*/ 	.word	0x00000360
        /*0c60*/ 	.word	0x000000ff
        /*0c64*/ 	.word	0x00000010
        /*0c68*/ 	.short	0x0100
        /*0c6a*/ 	.byte	0x09
	.zero		1


	//   ....[5]....
        /*0c6c*/ 	.word	0x00000370
        /*0c70*/ 	.word	0x000000ff
        /*0c74*/ 	.word	0x00000040
        /*0c78*/ 	.short	0x0100
        /*0c7a*/ 	.byte	0x09
	.zero		1


	//   ....[6]....
        /*0c7c*/ 	.word	0x00000380
        /*0c80*/ 	.word	0x000000ff
        /*0c84*/ 	.word	0x00000018
        /*0c88*/ 	.short	0x0100
        /*0c8a*/ 	.byte	0x09
	.zero		1


	//   ....[7]....
        /*0c8c*/ 	.word	0x00000390
        /*0c90*/ 	.word	0x000000ff
        /*0c94*/ 	.word	0x00000048
        /*0c98*/ 	.short	0x0100
        /*0c9a*/ 	.byte	0x09
	.zero		1


	//   ....[8]....
        /*0c9c*/ 	.word	0x000003a0
        /*0ca0*/ 	.word	0x000000ff
        /*0ca4*/ 	.word	0x00000020
        /*0ca8*/ 	.short	0x0100
        /*0caa*/ 	.byte	0x09
	.zero		1


	//   ....[9]....
        /*0cac*/ 	.word	0x000003b0
        /*0cb0*/ 	.word	0x000000ff
        /*0cb4*/ 	.word	0x00000050
        /*0cb8*/ 	.short	0x0100
        /*0cba*/ 	.byte	0x09
	.zero		1


	//   ....[10]....
        /*0cbc*/ 	.word	0x000003c0
        /*0cc0*/ 	.word	0x000000ff
        /*0cc4*/ 	.word	0x00000028
        /*0cc8*/ 	.short	0x0100
        /*0cca*/ 	.byte	0x09
	.zero		1


	//   ....[11]....
        /*0ccc*/ 	.word	0x000003d0
        /*0cd0*/ 	.word	0x000000ff
        /*0cd4*/ 	.word	0x00000058
        /*0cd8*/ 	.short	0x0100
        /*0cda*/ 	.byte	0x09
	.zero		1


	//   ....[12]....
        /*0cdc*/ 	.word	0x00000610
        /*0ce0*/ 	.word	0x000000ff
        /*0ce4*/ 	.word	0x00000070
        /*0ce8*/ 	.short	0x0100
        /*0cea*/ 	.byte	0x06
	.zero		1


	//   ....[13]....
        /*0cec*/ 	.word	0x00000620
        /*0cf0*/ 	.word	0x000000ff
        /*0cf4*/ 	.word	0x00000078
        /*0cf8*/ 	.short	0x0100
        /*0cfa*/ 	.byte	0x06
	.zero		1


	//   ....[14]....
        /*0cfc*/ 	.word	0x00001b30
        /*0d00*/ 	.word	0x000000ff
        /*0d04*/ 	.word	0x00000000
        /*0d08*/ 	.short	0x010a
        /*0d0a*/ 	.byte	0x06
	.zero		1


	//   ....[15]....
        /*0d0c*/ 	.word	0x00001b70
        /*0d10*/ 	.word	0x000000ff
        /*0d14*/ 	.word	0x00000000
        /*0d18*/ 	.short	0x010a
        /*0d1a*/ 	.byte	0x06
	.zero		1


	//   ....[16]....
        /*0d1c*/ 	.word	0x00002e30
        /*0d20*/ 	.word	0x000000ff
        /*0d24*/ 	.word	0x00000000
        /*0d28*/ 	.short	0x010a
        /*0d2a*/ 	.byte	0x09
	.zero		1


	//   ....[17]....
        /*0d2c*/ 	.word	0x00002e70
        /*0d30*/ 	.word	0x000000ff
        /*0d34*/ 	.word	0x00000000
        /*0d38*/ 	.short	0x010a
        /*0d3a*/ 	.byte	0x09
	.zero		1


	//   ....[18]....
        /*0d3c*/ 	.word	0x00003f40
        /*0d40*/ 	.word	0x000000ff
        /*0d44*/ 	.word	0x00000000
        /*0d48*/ 	.short	0x0101
        /*0d4a*/ 	.byte	0x08
	.zero		1


	//   ....[19]....
        /*0d4c*/ 	.word	0x000050d0
        /*0d50*/ 	.word	0x000000ff
        /*0d54*/ 	.word	0x00000000
        /*0d58*/ 	.short	0x0101
        /*0d5a*/ 	.byte	0x08
	.zero		1


	//   ....[20]....
        /*0d5c*/ 	.word	0x0000f360
        /*0d60*/ 	.word	0x0000000d
        /*0d64*/ 	.word	0x00000030
        /*0d68*/ 	.short	0x010a
        /*0d6a*/ 	.byte	0x3f
	.zero		1


	//   ....[21]....
        /*0d6c*/ 	.word	0x0000f720
        /*0d70*/ 	.word	0x00000004
        /*0d74*/ 	.word	0x00000078
        /*0d78*/ 	.short	0x0101
        /*0d7a*/ 	.byte	0x3f
	.zero		1


	//   ....[22]....
        /*0d7c*/ 	.word	0x0000fe90
        /*0d80*/ 	.word	0x00000007
        /*0d84*/ 	.word	0x00000000
        /*0d88*/ 	.short	0x010a
        /*0d8a*/ 	.byte	0x3f
	.zero		1


	//   ....[23]....
        /*0d8c*/ 	.word	0x0000ff10
        /*0d90*/ 	.word	0x00000009
        /*0d94*/ 	.word	0x00000000
        /*0d98*/ 	.short	0x010a
        /*0d9a*/ 	.byte	0x3f
	.zero		1


	//   ....[24]....
        /*0d9c*/ 	.word	0x0000ffa0
        /*0da0*/ 	.word	0x00000006
        /*0da4*/ 	.word	0x00000000
        /*0da8*/ 	.short	0x010a
        /*0daa*/ 	.byte	0x3f
	.zero		1


	//   ....[25]....
        /*0dac*/ 	.word	0x00010030
        /*0db0*/ 	.word	0x00000009
        /*0db4*/ 	.word	0x00000000
        /*0db8*/ 	.short	0x010a
        /*0dba*/ 	.byte	0x3f
	.zero		1


	//   ....[26]....
        /*0dbc*/ 	.word	0x000100c0
        /*0dc0*/ 	.word	0x00000006
        /*0dc4*/ 	.word	0x00000000
        /*0dc8*/ 	.short	0x010a
        /*0dca*/ 	.byte	0x3f
	.zero		1


	//   ....[27]....
        /*0dcc*/ 	.word	0x00010150
        /*0dd0*/ 	.word	0x00000003
        /*0dd4*/ 	.word	0x00000000
        /*0dd8*/ 	.short	0x010a
        /*0dda*/ 	.byte	0x3f
	.zero		1


	//   ....[28]....
        /*0ddc*/ 	.word	0x000101c0
        /*0de0*/ 	.word	0x00000003
        /*0de4*/ 	.word	0x00000000
        /*0de8*/ 	.short	0x010a
        /*0dea*/ 	.byte	0x3f
	.zero		1


	//   ....[29]....
        /*0dec*/ 	.word	0x00010230
        /*0df0*/ 	.word	0x00000000
        /*0df4*/ 	.word	0x00000000
        /*0df8*/ 	.short	0x010a
        /*0dfa*/ 	.byte	0x3f
	.zero		1


	//   ....[30]....
        /*0dfc*/ 	.word	0x00010310
        /*0e00*/ 	.word	0x0000000d
        /*0e04*/ 	.word	0x00000030
        /*0e08*/ 	.short	0x010a
        /*0e0a*/ 	.byte	0x3f
	.zero		1


	//   ....[31]....
        /*0e0c*/ 	.word	0x000103f0
        /*0e10*/ 	.word	0x00000007
        /*0e14*/ 	.word	0x00000000
        /*0e18*/ 	.short	0x010a
        /*0e1a*/ 	.byte	0x3f
	.zero		1


	//   ....[32]....
        /*0e1c*/ 	.word	0x00010440
        /*0e20*/ 	.word	0x00000009
        /*0e24*/ 	.word	0x00000000
        /*0e28*/ 	.short	0x010a
        /*0e2a*/ 	.byte	0x3f
	.zero		1


	//   ....[33]....
        /*0e2c*/ 	.word	0x00010490
        /*0e30*/ 	.word	0x00000006
        /*0e34*/ 	.word	0x00000000
        /*0e38*/ 	.short	0x010a
        /*0e3a*/ 	.byte	0x3f
	.zero		1


	//   ....[34]....
        /*0e3c*/ 	.word	0x000104e0
        /*0e40*/ 	.word	0x00000009
        /*0e44*/ 	.word	0x00000000
        /*0e48*/ 	.short	0x010a
        /*0e4a*/ 	.byte	0x3f
	.zero		1


	//   ....[35]....
        /*0e4c*/ 	.word	0x00010530
        /*0e50*/ 	.word	0x00000006
        /*0e54*/ 	.word	0x00000000
        /*0e58*/ 	.short	0x010a
        /*0e5a*/ 	.byte	0x3f
	.zero		1


	//----- nvinfo : EIATTR_NUM_MBARRIERS
	.align		4
.L_30:
        /*0e5c*/ 	.byte	0x03, 0x38
        /*0e5e*/ 	.short	0x000e


	//----- nvinfo : EIATTR_EXIT_INSTR_OFFSETS
	.align		4
        /*0e60*/ 	.byte	0x04, 0x1c
        /*0e62*/ 	.short	(.L_32 - .L_31)


	//   ....[0]....
.L_31:
        /*0e64*/ 	.word	0x00000680


	//   ....[1]....
        /*0e68*/ 	.word	0x00000fd0


	//   ....[2]....
        /*0e6c*/ 	.word	0x0000e9a0


	//   ....[3]....
        /*0e70*/ 	.word	0x0000eff0


	//   ....[4]....
        /*0e74*/ 	.word	0x000101a0


	//----- nvinfo : EIATTR_MAX_THREADS
	.align		4
.L_32:
        /*0e78*/ 	.byte	0x04, 0x05
        /*0e7a*/ 	.short	(.L_34 - .L_33)
.L_33:
        /*0e7c*/ 	.word	0x00000180
        /*0e80*/ 	.word	0x00000001
        /*0e84*/ 	.word	0x00000001


	//----- nvinfo : EIATTR_CRS_STACK_SIZE
	.align		4
.L_34:
        /*0e88*/ 	.byte	0x04, 0x1e
        /*0e8a*/ 	.short	(.L_36 - .L_35)
.L_35:
        /*0e8c*/ 	.word	0x00000000


	//----- nvinfo : EIATTR_CBANK_PARAM_SIZE
	.align		4
.L_36:
        /*0e90*/ 	.byte	0x03, 0x19
        /*0e92*/ 	.short	0x0470


	//----- nvinfo : EIATTR_PARAM_CBANK
	.align		4
        /*0e94*/ 	.byte	0x04, 0x0a
        /*0e96*/ 	.short	(.L_38 - .L_37)
	.align		4
.L_37:
        /*0e98*/ 	.word	index@(.nv.constant0._ZN7cutlass13device_kernelINS_4gemm6kernel13GemmUniversalIN4cute5tupleIJiiiiEEENS1_10collective13CollectiveMmaINS1_37MainloopSm90TmaGmmaWarpSpecializedFP8ILi6ENS5_IJNS4_1CILi1EEESB_SB_EEENS1_35KernelTmaWarpSpecializedCooperativeEEENS5_IJNSA_ILi128EEENSA_ILi256EEESF_EEENS_12float_e5m2_tENS5_IJlSB_lEEESI_SJ_NS4_8TiledMMAINS4_8MMA_AtomIJNS4_4SM904GMMA31MMA_64x256x32_F32E5M2E5M2_SS_TNILNSN_7ScaleInE1ELSP_1EEEEEENS4_6LayoutINS5_IJNSA_ILi2EEESB_SB_EEENS5_IJSB_NSA_ILi0EEESV_EEEEENS5_IJNS4_10UnderscoreESY_SY_EEEEENS4_13SM90_TMA_LOADENS4_14ComposedLayoutINS4_7SwizzleILi3ELi4ELi3EEENS4_18smem_ptr_flag_bitsILi8EEENSS_INS5_IJNSA_ILi8EEESF_EEENS5_IJSF_SB_EEEEEEEvNS4_8identityES11_S1B_vS1C_EENS_8epilogue10collective6detail29Sm90TmaWarpSpecializedAdapterINS1F_15DefaultEpilogueISI_SJ_SJ_NS1E_6thread17LinearCombinationISI_Li1EffLNS1J_9ScaleType4KindE0ELNS_15FloatRoundStyleE2ESI_EENS1_15EpilogueDefaultEEEEEvvEEEEvNT_6ParamsE)
        /*0e9c*/ 	.short	0x0210
        /*0e9e*/ 	.short	0x0470


	//----- nvinfo : EIATTR_SW_WAR
	.align		4
.L_38:
        /*0ea0*/ 	.byte	0x04, 0x36
        /*0ea2*/ 	.short	(.L_40 - .L_39)
.L_39:
        /*0ea4*/ 	.word	0x00000008
.L_40:


//--------------------- .nv.callgraph             --------------------------
	.section	.nv.callgraph,"",@"SHT_CUDA_CALLGRAPH"
	.align	4
	.sectionentsize	8
	.align		4
        /*0000*/ 	.word	0x00000000
	.align		4
        /*0004*/ 	.word	0xffffffff
	.align		4
        /*0008*/ 	.word	0x00000000
	.align		4
        /*000c*/ 	.word	0xfffffffe
	.align		4
        /*0010*/ 	.word	0x00000000
	.align		4
        /*0014*/ 	.word	0xfffffffd
	.align		4
        /*0018*/ 	.word	0x00000000
	.align		4
        /*001c*/ 	.word	0xfffffffc


//--------------------- .nv.constant4             --------------------------
	.section	.nv.constant4,"a",@progbits
	.align	8
	.align		8
.nv.constant4:
        /*0000*/ 	.dword	_ZN40_INTERNAL_1ceec221_4_k_cu_002d0cd6_198504cuda3std3__45__cpo5beginE
	.align		8
        /*0008*/ 	.dword	_ZN40_INTERNAL_1ceec221_4_k_cu_002d0cd6_198504cuda3std3__45__cpo3endE
	.align		8
        /*0010*/ 	.dword	_ZN40_INTERNAL_1ceec221_4_k_cu_002d0cd6_198504cuda3std3__45__cpo6cbeginE
	.align		8
        /*0018*/ 	.dword	_ZN40_INTERNAL_1ceec221_4_k_cu_002d0cd6_198504cuda3std3__45__cpo4cendE
	.align		8
        /*0020*/ 	.dword	_ZN40_INTERNAL_1ceec221_4_k_cu_002d0cd6_198504cuda3std3__442_GLOBAL__N__1ceec221_4_k_cu_002d0cd6_198506ignoreE
	.align		8
        /*0028*/ 	.dword	_ZN40_INTERNAL_1ceec221_4_k_cu_002d0cd6_198504cuda3std3__419piecewise_constructE
	.align		8
        /*0030*/ 	.dword	_ZN40_INTERNAL_1ceec221_4_k_cu_002d0cd6_198504cuda3std3__48in_placeE
	.align		8
        /*0038*/ 	.dword	_ZN40_INTERNAL_1ceec221_4_k_cu_002d0cd6_198504cuda3std6ranges3__45__cpo4swapE
	.align		8
        /*0040*/ 	.dword	_ZN40_INTERNAL_1ceec221_4_k_cu_002d0cd6_198504cuda3std6ranges3__45__cpo9iter_moveE
	.align		8
        /*0048*/ 	.dword	_ZN40_INTERNAL_1ceec221_4_k_cu_002d0cd6_198504cute7productE
	.align		8
        /*0050*/ 	.dword	_ZN40_INTERNAL_1ceec221_4_k_cu_002d0cd6_198504cute1_E


//--------------------- .text._ZN7cutlass13device_kernelINS_4gemm6kernel13GemmUniversalIN4cute5tupleIJiiiiEEENS1_10collective13CollectiveMmaINS1_37MainloopSm90TmaGmmaWarpSpecializedFP8ILi6ENS5_IJNS4_1CILi1EEESB_SB_EEENS1_35KernelTmaWarpSpecializedCooperativeEEENS5_IJNSA_ILi128EEENSA_ILi256EEESF_EEENS_12float_e5m2_tENS5_IJlSB_lEEESI_SJ_NS4_8TiledMMAINS4_8MMA_AtomIJNS4_4SM904GMMA31MMA_64x256x32_F32E5M2E5M2_SS_TNILNSN_7ScaleInE1ELSP_1EEEEEENS4_6LayoutINS5_IJNSA_ILi2EEESB_SB_EEENS5_IJSB_NSA_ILi0EEESV_EEEEENS5_IJNS4_10UnderscoreESY_SY_EEEEENS4_13SM90_TMA_LOADENS4_14ComposedLayoutINS4_7SwizzleILi3ELi4ELi3EEENS4_18smem_ptr_flag_bitsILi8EEENSS_INS5_IJNSA_ILi8EEESF_EEENS5_IJSF_SB_EEEEEEEvNS4_8identityES11_S1B_vS1C_EENS_8epilogue10collective6detail29Sm90TmaWarpSpecializedAdapterINS1F_15DefaultEpilogueISI_SJ_SJ_NS1E_6thread17LinearCombinationISI_Li1EffLNS1J_9ScaleType4KindE0ELNS_15FloatRoundStyleE2ESI_EENS1_15EpilogueDefaultEEEEEvvEEEEvNT_6ParamsE --------------------------
	.section	.text._ZN7cutlass13device_kernelINS_4gemm6kernel13GemmUniversalIN4cute5tupleIJiiiiEEENS1_10collective13CollectiveMmaINS1_37MainloopSm90TmaGmmaWarpSpecializedFP8ILi6ENS5_IJNS4_1CILi1EEESB_SB_EEENS1_35KernelTmaWarpSpecializedCooperativeEEENS5_IJNSA_ILi128EEENSA_ILi256EEESF_EEENS_12float_e5m2_tENS5_IJlSB_lEEESI_SJ_NS4_8TiledMMAINS4_8MMA_AtomIJNS4_4SM904GMMA31MMA_64x256x32_F32E5M2E5M2_SS_TNILNSN_7ScaleInE1ELSP_1EEEEEENS4_6LayoutINS5_IJNSA_ILi2EEESB_SB_EEENS5_IJSB_NSA_ILi0EEESV_EEEEENS5_IJNS4_10UnderscoreESY_SY_EEEEENS4_13SM90_TMA_LOADENS4_14ComposedLayoutINS4_7SwizzleILi3ELi4ELi3EEENS4_18smem_ptr_flag_bitsILi8EEENSS_INS5_IJNSA_ILi8EEESF_EEENS5_IJSF_SB_EEEEEEEvNS4_8identityES11_S1B_vS1C_EENS_8epilogue10collective6detail29Sm90TmaWarpSpecializedAdapterINS1F_15DefaultEpilogueISI_SJ_SJ_NS1E_6thread17LinearCombinationISI_Li1EffLNS1J_9ScaleType4KindE0ELNS_15FloatRoundStyleE2ESI_EENS1_15EpilogueDefaultEEEEEvvEEEEvNT_6ParamsE,"ax",@progbits
	.align	128
.text._ZN7cutlass13device_kernelINS_4gemm6kernel13GemmUniversalIN4cute5tupleIJiiiiEEENS1_10collective13CollectiveMmaINS1_37MainloopSm90TmaGmmaWarpSpecializedFP8ILi6ENS5_IJNS4_1CILi1EEESB_SB_EEENS1_35KernelTmaWarpSpecializedCooperativeEEENS5_IJNSA_ILi128EEENSA_ILi256EEESF_EEENS_12float_e5m2_tENS5_IJlSB_lEEESI_SJ_NS4_8TiledMMAINS4_8MMA_AtomIJNS4_4SM904GMMA31MMA_64x256x32_F32E5M2E5M2_SS_TNILNSN_7ScaleInE1ELSP_1EEEEEENS4_6LayoutINS5_IJNSA_ILi2EEESB_SB_EEENS5_IJSB_NSA_ILi0EEESV_EEEEENS5_IJNS4_10UnderscoreESY_SY_EEEEENS4_13SM90_TMA_LOADENS4_14ComposedLayoutINS4_7SwizzleILi3ELi4ELi3EEENS4_18smem_ptr_flag_bitsILi8EEENSS_INS5_IJNSA_ILi8EEESF_EEENS5_IJSF_SB_EEEEEEEvNS4_8identityES11_S1B_vS1C_EENS_8epilogue10collective6detail29Sm90TmaWarpSpecializedAdapterINS1F_15DefaultEpilogueISI_SJ_SJ_NS1E_6thread17LinearCombinationISI_Li1EffLNS1J_9ScaleType4KindE0ELNS_15FloatRoundStyleE2ESI_EENS1_15EpilogueDefaultEEEEEvvEEEEvNT_6ParamsE:
        .type           _ZN7cutlass13device_kernelINS_4gemm6kernel13GemmUniversalIN4cute5tupleIJiiiiEEENS1_10collective13CollectiveMmaINS1_37MainloopSm90TmaGmmaWarpSpecializedFP8ILi6ENS5_IJNS4_1CILi1EEESB_SB_EEENS1_35KernelTmaWarpSpecializedCooperativeEEENS5_IJNSA_ILi128EEENSA_ILi256EEESF_EEENS_12float_e5m2_tENS5_IJlSB_lEEESI_SJ_NS4_8TiledMMAINS4_8MMA_AtomIJNS4_4SM904GMMA31MMA_64x256x32_F32E5M2E5M2_SS_TNILNSN_7ScaleInE1ELSP_1EEEEEENS4_6LayoutINS5_IJNSA_ILi2EEESB_SB_EEENS5_IJSB_NSA_ILi0EEESV_EEEEENS5_IJNS4_10UnderscoreESY_SY_EEEEENS4_13SM90_TMA_LOADENS4_14ComposedLayoutINS4_7SwizzleILi3ELi4ELi3EEENS4_18smem_ptr_flag_bitsILi8EEENSS_INS5_IJNSA_ILi8EEESF_EEENS5_IJSF_SB_EEEEEEEvNS4_8identityES11_S1B_vS1C_EENS_8epilogue10collective6detail29Sm90TmaWarpSpecializedAdapterINS1F_15DefaultEpilogueISI_SJ_SJ_NS1E_6thread17LinearCombinationISI_Li1EffLNS1J_9ScaleType4KindE0ELNS_15FloatRoundStyleE2ESI_EENS1_15EpilogueDefaultEEEEEvvEEEEvNT_6ParamsE,@function
        .size           _ZN7cutlass13device_kernelINS_4gemm6kernel13GemmUniversalIN4cute5tupleIJiiiiEEENS1_10collective13CollectiveMmaINS1_37MainloopSm90TmaGmmaWarpSpecializedFP8ILi6ENS5_IJNS4_1CILi1EEESB_SB_EEENS1_35KernelTmaWarpSpecializedCooperativeEEENS5_IJNSA_ILi128EEENSA_ILi256EEESF_EEENS_12float_e5m2_tENS5_IJlSB_lEEESI_SJ_NS4_8TiledMMAINS4_8MMA_AtomIJNS4_4SM904GMMA31MMA_64x256x32_F32E5M2E5M2_SS_TNILNSN_7ScaleInE1ELSP_1EEEEEENS4_6LayoutINS5_IJNSA_ILi2EEESB_SB_EEENS5_IJSB_NSA_ILi0EEESV_EEEEENS5_IJNS4_10UnderscoreESY_SY_EEEEENS4_13SM90_TMA_LOADENS4_14ComposedLayoutINS4_7SwizzleILi3ELi4ELi3EEENS4_18smem_ptr_flag_bitsILi8EEENSS_INS5_IJNSA_ILi8EEESF_EEENS5_IJSF_SB_EEEEEEEvNS4_8identityES11_S1B_vS1C_EENS_8epilogue10collective6detail29Sm90TmaWarpSpecializedAdapterINS1F_15DefaultEpilogueISI_SJ_SJ_NS1E_6thread17LinearCombinationISI_Li1EffLNS1J_9ScaleType4KindE0ELNS_15FloatRoundStyleE2ESI_EENS1_15EpilogueDefaultEEEEEvvEEEEvNT_6ParamsE,(.L_x_333 - _ZN7cutlass13device_kernelINS_4gemm6kernel13GemmUniversalIN4cute5tupleIJiiiiEEENS1_10collective13CollectiveMmaINS1_37MainloopSm90TmaGmmaWarpSpecializedFP8ILi6ENS5_IJNS4_1CILi1EEESB_SB_EEENS1_35KernelTmaWarpSpecializedCooperativeEEENS5_IJNSA_ILi128EEENSA_ILi256EEESF_EEENS_12float_e5m2_tENS5_IJlSB_lEEESI_SJ_NS4_8TiledMMAINS4_8MMA_AtomIJNS4_4SM904GMMA31MMA_64x256x32_F32E5M2E5M2_SS_TNILNSN_7ScaleInE1ELSP_1EEEEEENS4_6LayoutINS5_IJNSA_ILi2EEESB_SB_EEENS5_IJSB_NSA_ILi0EEESV_EEEEENS5_IJNS4_10UnderscoreESY_SY_EEEEENS4_13SM90_TMA_LOADENS4_14ComposedLayoutINS4_7SwizzleILi3ELi4ELi3EEENS4_18smem_ptr_flag_bitsILi8EEENSS_INS5_IJNSA_ILi8EEESF_EEENS5_IJSF_SB_EEEEEEEvNS4_8identityES11_S1B_vS1C_EENS_8epilogue10collective6detail29Sm90TmaWarpSpecializedAdapterINS1F_15DefaultEpilogueISI_SJ_SJ_NS1E_6thread17LinearCombinationISI_Li1EffLNS1J_9ScaleType4KindE0ELNS_15FloatRoundStyleE2ESI_EENS1_15EpilogueDefaultEEEEEvvEEEEvNT_6ParamsE)
        .other          _ZN7cutlass13device_kernelINS_4gemm6kernel13GemmUniversalIN4cute5tupleIJiiiiEEENS1_10collective13CollectiveMmaINS1_37MainloopSm90TmaGmmaWarpSpecializedFP8ILi6ENS5_IJNS4_1CILi1EEESB_SB_EEENS1_35KernelTmaWarpSpecializedCooperativeEEENS5_IJNSA_ILi128EEENSA_ILi256EEESF_EEENS_12float_e5m2_tENS5_IJlSB_lEEESI_SJ_NS4_8TiledMMAINS4_8MMA_AtomIJNS4_4SM904GMMA31MMA_64x256x32_F32E5M2E5M2_SS_TNILNSN_7ScaleInE1ELSP_1EEEEEENS4_6LayoutINS5_IJNSA_ILi2EEESB_SB_EEENS5_IJSB_NSA_ILi0EEESV_EEEEENS5_IJNS4_10UnderscoreESY_SY_EEEEENS4_13SM90_TMA_LOADENS4_14ComposedLayoutINS4_7SwizzleILi3ELi4ELi3EEENS4_18smem_ptr_flag_bitsILi8EEENSS_INS5_IJNSA_ILi8EEESF_EEENS5_IJSF_SB_EEEEEEEvNS4_8identityES11_S1B_vS1C_EENS_8epilogue10collective6detail29Sm90TmaWarpSpecializedAdapterINS1F_15DefaultEpilogueISI_SJ_SJ_NS1E_6thread17LinearCombinationISI_Li1EffLNS1J_9ScaleType4KindE0ELNS_15FloatRoundStyleE2ESI_EENS1_15EpilogueDefaultEEEEEvvEEEEvNT_6ParamsE,@"STO_CUDA_ENTRY STV_DEFAULT"
_ZN7cutlass13device_kernelINS_4gemm6kernel13GemmUniversalIN4cute5tupleIJiiiiEEENS1_10collective13CollectiveMmaINS1_37MainloopSm90TmaGmmaWarpSpecializedFP8ILi6ENS5_IJNS4_1CILi1EEESB_SB_EEENS1_35KernelTmaWarpSpecializedCooperativeEEENS5_IJNSA_ILi128EEENSA_ILi256EEESF_EEENS_12float_e5m2_tENS5_IJlSB_lEEESI_SJ_NS4_8TiledMMAINS4_8MMA_AtomIJNS4_4SM904GMMA31MMA_64x256x32_F32E5M2E5M2_SS_TNILNSN_7ScaleInE1ELSP_1EEEEEENS4_6LayoutINS5_IJNSA_ILi2EEESB_SB_EEENS5_IJSB_NSA_ILi0EEESV_EEEEENS5_IJNS4_10UnderscoreESY_SY_EEEEENS4_13SM90_TMA_LOADENS4_14ComposedLayoutINS4_7SwizzleILi3ELi4ELi3EEENS4_18smem_ptr_flag_bitsILi8EEENSS_INS5_IJNSA_ILi8EEESF_EEENS5_IJSF_SB_EEEEEEEvNS4_8identityES11_S1B_vS1C_EENS_8epilogue10collective6detail29Sm90TmaWarpSpecializedAdapterINS1F_15DefaultEpilogueISI_SJ_SJ_NS1E_6thread17LinearCombinationISI_Li1EffLNS1J_9ScaleType4KindE0ELNS_15FloatRoundStyleE2ESI_EENS1_15EpilogueDefaultEEEEEvvEEEEvNT_6ParamsE:
[----:B------:R-:W0:Y:S02]  /*0000*/  LDC R1, c[0x0][0x28] ;  /* 0x00000a00ff017b82 */ /* 0x000e240000000800 */
[----:B0-----:R-:W-:Y:S01]  /*0010*/  VIADD R1, R1, 0xffffff10 ;  /* 0xffffff1001017836 */ /* 0x001fe20000000000 */
[----:B------:R-:W0:Y:S01]  /*0020*/  S2R R2, SR_TID.X ;  /* 0x0000000000027919 */ /* 0x000e220000002100 */
[----:B------:R-:W-:Y:S01]  /*0030*/  ELECT P0, URZ, PT ;  /* 0x00000000003f782f */ /* 0x000fe20003800000 */
[----:B------:R-:W-:Y:S01]  /*0040*/  BSSY B0, `(.L_x_0) ;  /* 0x0000015000007945 */ /* 0x000fe20003800000 */
[--C-:B0-----:R-:W-:Y:S02]  /*0050*/  SHF.R.U32.HI R0, RZ, 0x5, R2.reuse ;  /* 0x00000005ff007819 */ /* 0x101fe40000011602 */
[----:B------:R-:W-:-:S03]  /*0060*/  SHF.R.U32.HI R2, RZ, 0x7, R2 ;  /* 0x00000007ff027819 */ /* 0x000fc60000011602 */
[----:B------:R-:W0:Y:S04]  /*0070*/  SHFL.IDX PT, R3, R0, RZ, 0x1f ;  /* 0x00001fff00037589 */ /* 0x000e2800000e0000 */
[----:B------:R-:W1:Y:S01]  /*0080*/  SHFL.IDX PT, R2, R2, RZ, 0x1f ;  /* 0x00001fff02027589 */ /* 0x000e6200000e0000 */
[----:B0-----:R-:W-:Y:S02]  /*0090*/  R2UR UR4, R3 ;  /* 0x00000000030472ca */ /* 0x001fe400000e0000 */
[----:B-1----:R-:W-:-:S11]  /*00a0*/  R2UR UR6, R2 ;  /* 0x00000000020672ca */ /* 0x002fd600000e0000 */
[----:B------:R-:W-:Y:S02]  /*00b0*/  USHF.R.S32.HI UR5, URZ, 0x1f, UR4 ;  /* 0x0000001f3f057899 */ /* 0x000fe40008011404 */
[----:B------:R-:W-:Y:S02]  /*00c0*/  ISETP.NE.OR P0, PT, RZ, UR4, !P0 ;  /* 0x00000004ff007c0c */ /* 0x000fe4000c705670 */
[----:B------:R-:W-:-:S04]  /*00d0*/  ULEA.HI UR5, UR5, UR4, URZ, 0x2 ;  /* 0x0000000405057291 */ /* 0x000fc8000f8f103f */
[----:B------:R-:W-:-:S04]  /*00e0*/  ULOP3.LUT UR5, UR5, 0xfffffffc, URZ, 0xc0, !UPT ;  /* 0xfffffffc05057892 */ /* 0x000fc8000f8ec03f */
[----:B------:R-:W-:-:S03]  /*00f0*/  UIADD3 UR8, UR4, -UR5, URZ ;  /* 0x8000000504087290 */ /* 0x000fc6000fffe03f */
[----:B------:R-:W-:Y:S09]  /*0100*/  @P0 BRA `(.L_x_1) ;  /* 0x0000000000200947 */ /* 0x000ff20003800000 */
[----:B------:R-:W-:Y:S02]  /*0110*/  ULDC.64 UR4, c[0x0][0x198] ;  /* 0x0000660000047ab9 */ /* 0x000fe40000000a00 */
[----:B------:R-:W-:Y:S02]  /*0120*/  UIADD3 UR10, UP0, UR4, 0xf0, URZ ;  /* 0x000000f0040a7890 */ /* 0x000fe4000ff1e03f */
[----:B------:R-:W-:Y:S02]  /*0130*/  UIADD3 UR4, UP1, UR4, 0x1f0, URZ ;  /* 0x000001f004047890 */ /* 0x000fe4000ff3e03f */
[----:B------:R-:W-:Y:S02]  /*0140*/  UIADD3.X UR11, URZ, UR5, URZ, UP0, !UPT ;  /* 0x000000053f0b7290 */ /* 0x000fe400087fe43f */
[----:B------:R-:W-:-:S07]  /*0150*/  UIADD3.X UR5, URZ, UR5, URZ, UP1, !UPT ;  /* 0x000000053f057290 */ /* 0x000fce0008ffe43f */
[----:B------:R0:W-:Y:S02]  /*0160*/  UTMACCTL.PF [UR10] ;  /* 0x000000000a0079b9 */ /* 0x0001e40008040000 */
[----:B------:R0:W-:Y:S02]  /*0170*/  UTMACCTL.PF [UR4] ;  /* 0x00000000040079b9 */ /* 0x0001e40008040000 */
[----:B0-----:R-:W-:Y:S01]  /*0180*/  NOP ;  /* 0x0000000000007918 */ /* 0x001fe20000000000 */
.L_x_1:
[----:B------:R-:W-:Y:S05]  /*0190*/  BSYNC B0 ;  /* 0x0000000000007941 */ /* 0x000fea0003800000 */
.L_x_0:
[----:B------:R-:W0:Y:S01]  /*01a0*/  SHFL.IDX PT, R2, R0, RZ, 0x1f ;  /* 0x00001fff00027589 */ /* 0x000e2200000e0000 */
[----:B------:R-:W-:Y:S01]  /*01b0*/  UISETP.NE.AND UP0, UPT, UR8, 0x3, UPT ;  /* 0x000000030800788c */ /* 0x000fe2000bf05270 */
[----:B------:R-:W-:Y:S01]  /*01c0*/  ISETP.NE.AND P1, PT, RZ, UR6, PT ;  /* 0x00000006ff007c0c */ /* 0x000fe2000bf25270 */
[----:B------:R-:W-:Y:S02]  /*01d0*/  UIADD3 UR10, UR6, -0x1, URZ ;  /* 0xffffffff060a7890 */ /* 0x000fe4000fffe03f */
[----:B------:R-:W-:Y:S02]  /*01e0*/  UISETP.EQ.OR UP0, UPT, UR8, URZ, !UP0 ;  /* 0x0000003f0800728c */ /* 0x000fe4000c702670 */
[----:B------:R-:W-:Y:S02]  /*01f0*/  UISETP.GE.U32.AND UP1, UPT, UR10, 0x2, UPT ;  /* 0x000000020a00788c */ /* 0x000fe4000bf26070 */
[----:B------:R-:W-:-:S04]  /*0200*/  UISETP.EQ.AND UP0, UPT, UR6, URZ, UP0 ;  /* 0x0000003f0600728c */ /* 0x000fc80008702270 */
[----:B------:R-:W-:-:S04]  /*0210*/  USEL UR13, URZ, 0x1, !UP0 ;  /* 0x000000013f0d7887 */ /* 0x000fc8000c000000 */
[----:B------:R-:W-:Y:S01]  /*0220*/  USEL UR13, UR13, 0x2, UP1 ;  /* 0x000000020d0d7887 */ /* 0x000fe20008800000 */
[----:B0-----:R-:W-:-:S13]  /*0230*/  ISETP.NE.AND P0, PT, R2, RZ, PT ;  /* 0x000000ff0200720c */ /* 0x001fda0003f05270 */
[----:B------:R-:W-:Y:S05]  /*0240*/  @P0 BRA `(.L_x_2) ;  /* 0x0000000000680947 */ /* 0x000fea0003800000 */
[----:B------:R-:W0:Y:S01]  /*0250*/  S2UR UR9, SR_CgaCtaId ;  /* 0x00000000000979c3 */ /* 0x000e220000008800 */
[----:B------:R-:W-:Y:S01]  /*0260*/  UMOV UR4, 0x400 ;  /* 0x0000040000047882 */ /* 0x000fe20000000000 */
[----:B------:R-:W-:Y:S01]  /*0270*/  UMOV UR5, 0x1 ;  /* 0x0000000100057882 */ /* 0x000fe20000000000 */
[----:B------:R-:W-:Y:S01]  /*0280*/  UMOV UR6, 0x100 ;  /* 0x0000010000067882 */ /* 0x000fe20000000000 */
[----:B------:R-:W-:Y:S01]  /*0290*/  ELECT P0, URZ, PT ;  /* 0x00000000003f782f */ /* 0x000fe20003800000 */
[----:B------:R-:W-:-:S04]  /*02a0*/  UIADD3 UR6, -UR6, 0x100000, URZ ;  /* 0x0010000006067890 */ /* 0x000fc8000fffe13f */
[----:B------:R-:W-:Y:S02]  /*02b0*/  USHF.L.U32 UR7, UR6, 0xb, URZ ;  /* 0x0000000b06077899 */ /* 0x000fe4000800063f */
[----:B------:R-:W-:Y:S02]  /*02c0*/  USHF.L.U32 UR6, UR6, 0x1, URZ ;  /* 0x0000000106067899 */ /* 0x000fe4000800063f */
[----:B0-----:R-:W-:Y:S02]  /*02d0*/  ULEA UR9, UR9, UR4, 0x18 ;  /* 0x0000000409097291 */ /* 0x001fe4000f8ec03f */
[----:B------:R-:W-:-:S04]  /*02e0*/  UIADD3 UR4, -UR5, 0x100000, URZ ;  /* 0x0010000005047890 */ /* 0x000fc8000fffe13f */
[----:B------:R-:W-:Y:S02]  /*02f0*/  USHF.L.U32 UR5, UR4, 0xb, URZ ;  /* 0x0000000b04057899 */ /* 0x000fe4000800063f */
[----:B------:R-:W-:Y:S01]  /*0300*/  USHF.L.U32 UR4, UR4, 0x1, URZ ;  /* 0x0000000104047899 */ /* 0x000fe2000800063f */
[----:B------:R-:W0:Y:S11]  /*0310*/  FENCE.VIEW.ASYNC.S ;  /* 0x00000000000073c6 */ /* 0x000e360000000000 */
[----:B0-----:R0:W1:Y:S01]  /*0320*/  SYNCS.EXCH.64 URZ, [UR9], UR4 ;  /* 0x00000004093f75b2 */ /* 0x0010620008000100 */
[----:B------:R0:W2:Y:S01]  /*0330*/  SYNCS.EXCH.64 URZ, [UR9+0x30], UR6 ;  /* 0x00003006093f75b2 */ /* 0x0000a20008000100 */
[----:B------:R0:W3:Y:S01]  /*0340*/  SYNCS.EXCH.64 URZ, [UR9+0x8], UR4 ;  /* 0x00000804093f75b2 */ /* 0x0000e20008000100 */
[----:B------:R0:W4:Y:S01]  /*0350*/  SYNCS.EXCH.64 URZ, [UR9+0x38], UR6 ;  /* 0x00003806093f75b2 */ /* 0x0001220008000100 */
[----:B------:R0:W0:Y:S01]  /*0360*/  SYNCS.EXCH.64 URZ, [UR9+0x10], UR4 ;  /* 0x00001004093f75b2 */ /* 0x0000220008000100 */
[----:B------:R0:W0:Y:S01]  /*0370*/  SYNCS.EXCH.64 URZ, [UR9+0x40], UR6 ;  /* 0x00004006093f75b2 */ /* 0x0000220008000100 */
[----:B------:R0:W0:Y:S01]  /*0380*/  SYNCS.EXCH.64 URZ, [UR9+0x18], UR4 ;  /* 0x00001804093f75b2 */ /* 0x0000220008000100 */
[----:B------:R0:W0:Y:S01]  /*0390*/  SYNCS.EXCH.64 URZ, [UR9+0x48], UR6 ;  /* 0x00004806093f75b2 */ /* 0x0000220008000100 */
[----:B------:R0:W0:Y:S01]  /*03a0*/  SYNCS.EXCH.64 URZ, [UR9+0x20], UR4 ;  /* 0x00002004093f75b2 */ /* 0x0000220008000100 */
[----:B------:R0:W0:Y:S01]  /*03b0*/  SYNCS.EXCH.64 URZ, [UR9+0x50], UR6 ;  /* 0x00005006093f75b2 */ /* 0x0000220008000100 */
[----:B------:R0:W0:Y:S01]  /*03c0*/  SYNCS.EXCH.64 URZ, [UR9+0x28], UR4 ;  /* 0x00002804093f75b2 */ /* 0x0000220008000100 */
[----:B------:R0:W0:Y:S01]  /*03d0*/  SYNCS.EXCH.64 URZ, [UR9+0x58], UR6 ;  /* 0x00005806093f75b2 */ /* 0x0000220008000100 */
[----:B------:R-:W-:Y:S01]  /*03e0*/  NOP ;  /* 0x0000000000007918 */ /* 0x000fe20000000000 */
.L_x_2:
[----:B------:R-:W5:Y:S01]  /*03f0*/  SHFL.IDX PT, R0, R0, RZ, 0x1f ;  /* 0x00001fff00007589 */ /* 0x000f6200000e0000 */
[----:B------:R-:W1:Y:S01]  /*0400*/  LDC R2, c[0x0][0x65c] ;  /* 0x00019700ff027b82 */ /* 0x000e620000000800 */
[----:B------:R-:W-:Y:S01]  /*0410*/  ELECT P0, URZ, PT ;  /* 0x00000000003f782f */ /* 0x000fe20003800000 */
[----:B------:R-:W-:Y:S01]  /*0420*/  IMAD.MOV.U32 R3, RZ, RZ, RZ ;  /* 0x000000ffff037224 */ /* 0x000fe200078e00ff */
[----:B0-----:R-:W-:Y:S01]  /*0430*/  UMOV UR4, 0x20 ;  /* 0x0000002000047882 */ /* 0x001fe20000000000 */
[----:B------:R-:W-:Y:S01]  /*0440*/  NOP ;  /* 0x0000000000007918 */ /* 0x000fe20000000000 */
[----:B------:R-:W-:Y:S01]  /*0450*/  NOP ;  /* 0x0000000000007918 */ /* 0x000fe20000000000 */
[----:B-----5:R-:W-:Y:S02]  /*0460*/  ISETP.NE.OR P0, PT, R0, RZ, !P0 ;  /* 0x000000ff0000720c */ /* 0x020fe40004705670 */
[----:B-1----:R-:W-:Y:S01]  /*0470*/  ISETP.NE.AND P2, PT, R2, 0x1, PT ;  /* 0x000000010200780c */ /* 0x002fe20003f45270 */
[----:B------:R-:W0:Y:S01]  /*0480*/  S2R R0, SR_CTAID.Y ;  /* 0x0000000000007919 */ /* 0x000e220000002600 */
[----:B------:R-:W1:Y:S09]  /*0490*/  S2R R2, SR_CTAID.X ;  /* 0x0000000000027919 */ /* 0x000e720000002500 */
[----:B------:R-:W-:Y:S01]  /*04a0*/  VOTEU.ALL UP0, P0 ;  /* 0x00000000003f7886 */ /* 0x000fe20000000000 */
[----:B------:R-:W-:Y:S01]  /*04b0*/  VOTEU.ALL UP1, P0 ;  /* 0x00000000003f7886 */ /* 0x000fe20000020000 */
[----:B------:R-:W1:Y:S01]  /*04c0*/  @P2 LDC R7, c[0x0][0x10] ;  /* 0x00000400ff072b82 */ /* 0x000e620000000800 */
[----:B------:R-:W-:-:S02]  /*04d0*/  @P2 IMAD.MOV.U32 R5, RZ, RZ, RZ ;  /* 0x000000ffff052224 */ /* 0x000fc400078e00ff */
[----:B------:R-:W-:Y:S01]  /*04e0*/  @P2 IMAD.MOV.U32 R11, RZ, RZ, RZ ;  /* 0x000000ffff0b2224 */ /* 0x000fe200078e00ff */
[----:B------:R-:W-:Y:S01]  /*04f0*/  @!UP0 UMOV UR6, 0x400 ;  /* 0x0000040000068882 */ /* 0x000fe20000000000 */
[----:B------:R-:W-:-:S04]  /*0500*/  @!UP0 UIADD3 UR4, -UR4, 0x100000, URZ ;  /* 0x0010000004048890 */ /* 0x000fc8000fffe13f */
[----:B------:R-:W-:Y:S02]  /*0510*/  @!UP0 USHF.L.U32 UR5, UR4, 0xb, URZ ;  /* 0x0000000b04058899 */ /* 0x000fe4000800063f */
[----:B------:R-:W-:Y:S01]  /*0520*/  @!UP0 USHF.L.U32 UR4, UR4, 0x1, URZ ;  /* 0x0000000104048899 */ /* 0x000fe2000800063f */
[----:B------:R-:W5:Y:S08]  /*0530*/  @!P2 LDC R9, c[0x0][0xc] ;  /* 0x00000300ff09ab82 */ /* 0x000f700000000800 */
[----:B------:R-:W2:Y:S01]  /*0540*/  @!UP0 S2UR UR7, SR_CgaCtaId ;  /* 0x00000000000789c3 */ /* 0x000ea20000008800 */
[----:B0-----:R-:W-:-:S04]  /*0550*/  @P2 IMAD.MOV.U32 R4, RZ, RZ, R0 ;  /* 0x000000ffff042224 */ /* 0x001fc800078e0000 */
[----:B-1----:R-:W-:-:S04]  /*0560*/  @P2 IMAD.WIDE.U32 R6, R2, R7, R4 ;  /* 0x0000000702062225 */ /* 0x002fc800078e0004 */
[----:B------:R-:W-:Y:S02]  /*0570*/  @P2 IMAD.MOV.U32 R16, RZ, RZ, R6 ;  /* 0x000000ffff102224 */ /* 0x000fe400078e0006 */
[----:B------:R-:W-:Y:S02]  /*0580*/  @P2 IMAD.IADD R17, R7, 0x1, R11 ;  /* 0x0000000107112824 */ /* 0x000fe400078e020b */
[----:B-----5:R-:W-:-:S04]  /*0590*/  @!P2 IMAD.WIDE.U32 R4, R9, R0, R2 ;  /* 0x000000000904a225 */ /* 0x020fc800078e0002 */
[----:B------:R-:W-:Y:S02]  /*05a0*/  @!P2 IMAD.MOV.U32 R16, RZ, RZ, R4 ;  /* 0x000000ffff10a224 */ /* 0x000fe400078e0004 */
[----:B------:R-:W-:Y:S01]  /*05b0*/  @!P2 IMAD.MOV.U32 R17, RZ, RZ, R5 ;  /* 0x000000ffff11a224 */ /* 0x000fe200078e0005 */
[----:B--2---:R-:W-:Y:S02]  /*05c0*/  @!UP0 ULEA UR6, UR7, UR6, 0x18 ;  /* 0x0000000607068291 */ /* 0x004fe4000f8ec03f */
[----:B------:R0:W-:Y:S01]  /*05d0*/  STL [R1+0x74], R16 ;  /* 0x0000741001007387 */ /* 0x0001e20000100800 */
[----:B------:R-:W-:-:S03]  /*05e0*/  VOTEU.ALL UP0, P0 ;  /* 0x00000000003f7886 */ /* 0x000fc60000000000 */
[----:B------:R0:W-:Y:S04]  /*05f0*/  STL [R1+0x70], R17 ;  /* 0x0000701101007387 */ /* 0x0001e80000100800 */
[----:B------:R-:W1:Y:S02]  /*0600*/  FENCE.VIEW.ASYNC.S ;  /* 0x00000000000073c6 */ /* 0x000e640000000000 */
[----:B-1----:R0:W3:Y:S01]  /*0610*/  @!UP0 SYNCS.EXCH.64 URZ, [UR6+0x70], UR4 ;  /* 0x00007004063f85b2 */ /* 0x0020e20008000100 */
[----:B------:R0:W3:Y:S01]  /*0620*/  @!UP1 SYNCS.EXCH.64 URZ, [UR6+0x78], UR4 ;  /* 0x00007804063f95b2 */ /* 0x0000e20008000100 */
[----:B------:R-:W-:Y:S01]  /*0630*/  NOP ;  /* 0x0000000000007918 */ /* 0x000fe20000000000 */
[----:B---34-:R-:W-:Y:S06]  /*0640*/  BAR.SYNC.DEFER_BLOCKING 0x0 ;  /* 0x0000000000007b1d */ /* 0x018fec0000010000 */
[----:B0-----:R-:W-:Y:S05]  /*0650*/  @!P1 BRA `(.L_x_3) ;  /* 0x000000e000d49947 */ /* 0x001fea0003800000 */
[----:B------:R-:W-:-:S06]  /*0660*/  UISETP.GT.U32.AND UP0, UPT, UR10, 0x1, UPT ;  /* 0x000000010a00788c */ /* 0x000fcc000bf04070 */
[----:B------:R-:W-:-:S13]  /*0670*/  PLOP3.LUT P0, PT, PT, PT, UP0, 0x80, 0x0 ;  /* 0x000000000000781c */ /* 0x000fda0003f0f008 */
[----:B------:R-:W-:Y:S05]  /*0680*/  @P0 EXIT ;  /* 0x000000000000094d */ /* 0x000fea0003800000 */
[----:B------:R-:W-:Y:S01]  /*0690*/  IMAD.MOV.U32 R6, RZ, RZ, -0x1 ;  /* 0xffffffffff067424 */ /* 0x000fe200078e00ff */
[----:B------:R-:W-:Y:S01]  /*06a0*/  ULDC.64 UR4, c[0x0][0x650] ;  /* 0x0001940000047ab9 */ /* 0x000fe20000000a00 */
[----:B------:R-:W-:Y:S01]  /*06b0*/  IMAD.MOV.U32 R5, RZ, RZ, -0x1 ;  /* 0xffffffffff057424 */ /* 0x000fe200078e00ff */
[----:B------:R-:W-:Y:S01]  /*06c0*/  ISETP.GE.U32.AND P0, PT, R16, UR4, PT ;  /* 0x0000000410007c0c */ /* 0x000fe2000bf06070 */
[----:B------:R-:W-:Y:S01]  /*06d0*/  UMOV UR24, 0xffffffff ;  /* 0xffffffff00187882 */ /* 0x000fe20000000000 */
[----:B------:R0:W-:Y:S01]  /*06e0*/  STL [R1+0x7c], R6 ;  /* 0x00007c0601007387 */ /* 0x0001e20000100800 */
[----:B------:R-:W-:Y:S02]  /*06f0*/  PRMT R4, RZ, 0x7610, R4 ;  /* 0x00007610ff047816 */ /* 0x000fe40000000004 */
[----:B------:R-:W-:Y:S01]  /*0700*/  ISETP.GE.U32.AND.EX P0, PT, R17, UR5, PT, P0 ;  /* 0x0000000511007c0c */ /* 0x000fe2000bf06100 */
[----:B------:R0:W-:-:S12]  /*0710*/  STL [R1+0x78], R5 ;  /* 0x0000780501007387 */ /* 0x0001d80000100800 */
[----:B0-----:R-:W-:Y:S05]  /*0720*/  @P0 BRA `(.L_x_4) ;  /* 0x0000000400680947 */ /* 0x001fea0003800000 */
[----:B------:R-:W0:Y:S01]  /*0730*/  LDC.64 R12, c[0x0][0x628] ;  /* 0x00018a00ff0c7b82 */ /* 0x000e220000000a00 */
[----:B------:R-:W-:Y:S02]  /*0740*/  IMAD.MOV.U32 R4, RZ, RZ, R16 ;  /* 0x000000ffff047224 */ /* 0x000fe400078e0010 */
[----:B------:R-:W-:-:S05]  /*0750*/  IMAD.MOV.U32 R5, RZ, RZ, R17 ;  /* 0x000000ffff057224 */ /* 0x000fca00078e0011 */
[----:B------:R-:W1:Y:S08]  /*0760*/  LDC R10, c[0x0][0x630] ;  /* 0x00018c00ff0a7b82 */ /* 0x000e700000000800 */
[----:B------:R-:W2:Y:S01]  /*0770*/  LDC.64 R14, c[0x0][0x620] ;  /* 0x00018800ff0e7b82 */ /* 0x000ea20000000a00 */
[----:B0-----:R-:W-:-:S04]  /*0780*/  ISETP.NE.U32.AND P0, PT, R12, RZ, PT ;  /* 0x000000ff0c00720c */ /* 0x001fc80003f05070 */
[----:B------:R-:W-:-:S13]  /*0790*/  ISETP.NE.AND.EX P0, PT, R13, RZ, PT, P0 ;  /* 0x000000ff0d00720c */ /* 0x000fda0003f05300 */
[----:B-12---:R-:W-:Y:S05]  /*07a0*/  @!P0 BRA `(.L_x_5) ;  /* 0x0000000000288947 */ /* 0x006fea0003800000 */
[----:B------:R-:W0:Y:S02]  /*07b0*/  LDC R9, c[0x0][0x634] ;  /* 0x00018d00ff097b82 */ /* 0x000e240000000800 */
[----:B0-----:R-:W-:-:S05]  /*07c0*/  IADD3 R9, P0, R16, R9, RZ ;  /* 0x0000000910097210 */ /* 0x001fca0007f1e0ff */
[----:B------:R-:W-:-:S04]  /*07d0*/  IMAD.X R11, RZ, RZ, R17, P0 ;  /* 0x000000ffff0b7224 */ /* 0x000fc800000e0611 */
[----:B------:R-:W-:-:S04]  /*07e0*/  IMAD.WIDE.U32 R4, R11, R12, RZ ;  /* 0x0000000c0b047225 */ /* 0x000fc800078e00ff */
[----:B------:R-:W-:-:S04]  /*07f0*/  IMAD.WIDE.U32 R6, P0, R9, R13, R4 ;  /* 0x0000000d09067225 */ /* 0x000fc80007800004 */
[----:B------:R-:W-:-:S04]  /*0800*/  IMAD.WIDE.U32 R4, R9, R12, RZ ;  /* 0x0000000c09047225 */ /* 0x000fc800078e00ff */
[----:B------:R-:W-:Y:S01]  /*0810*/  IMAD.X R9, RZ, RZ, RZ, P0 ;  /* 0x000000ffff097224 */ /* 0x000fe200000e06ff */
[----:B------:R-:W-:Y:S01]  /*0820*/  IADD3 RZ, P0, R5, R6, RZ ;  /* 0x0000000605ff7210 */ /* 0x000fe20007f1e0ff */
[----:B------:R-:W-:-:S04]  /*0830*/  IMAD.MOV.U32 R8, RZ, RZ, R7 ;  /* 0x000000ffff087224 */ /* 0x000fc800078e0007 */
[----:B------:R-:W-:-:S08]  /*0840*/  IMAD.WIDE.U32.X R4, R11, R13, R8, P0 ;  /* 0x0000000d0b047225 */ /* 0x000fd000000e0408 */
.L_x_5:
[-CC-:B------:R-:W-:Y:S01]  /*0850*/  SHF.R.U64 R24, R4, R10.reuse, R5.reuse ;  /* 0x0000000a04187219 */ /* 0x180fe20000001205 */
[----:B------:R-:W0:Y:S01]  /*0860*/  LDC R8, c[0x0][0x618] ;  /* 0x00018600ff087b82 */ /* 0x000e220000000800 */
[----:B------:R-:W-:Y:S01]  /*0870*/  SHF.R.U32.HI R4, RZ, R10, R5 ;  /* 0x0000000aff047219 */ /* 0x000fe20000011605 */
[----:B------:R-:W-:Y:S01]  /*0880*/  ULDC UR4, c[0x0][0x150] ;  /* 0x0000540000047ab9 */ /* 0x000fe20000000800 */
[----:B------:R-:W-:Y:S01]  /*0890*/  IADD3 R9, P0, RZ, -R24, RZ ;  /* 0x80000018ff097210 */ /* 0x000fe20007f1e0ff */
[----:B------:R-:W-:Y:S01]  /*08a0*/  IMAD.MOV.U32 R5, RZ, RZ, R17 ;  /* 0x000000ffff057224 */ /* 0x000fe200078e0011 */
[----:B------:R-:W-:-:S03]  /*08b0*/  I2FP.F32.U32 R3, R2 ;  /* 0x0000000200037245 */ /* 0x000fc60000201000 */
[----:B------:R-:W1:Y:S01]  /*08c0*/  LDC.64 R18, c[0x0][0x640] ;  /* 0x00019000ff127b82 */ /* 0x000e620000000a00 */
[----:B------:R-:W-:Y:S02]  /*08d0*/  IMAD.X R11, RZ, RZ, ~R4, P0 ;  /* 0x000000ffff0b7224 */ /* 0x000fe400000e0e04 */
[----:B------:R-:W-:Y:S01]  /*08e0*/  FMUL R3, R3, UR4 ;  /* 0x0000000403037c20 */ /* 0x000fe20008400000 */
[----:B------:R-:W-:Y:S01]  /*08f0*/  IMAD.MOV.U32 R4, RZ, RZ, R16 ;  /* 0x000000ffff047224 */ /* 0x000fe200078e0010 */
[----:B------:R-:W-:Y:S01]  /*0900*/  ULDC UR4, c[0x0][0x154] ;  /* 0x0000550000047ab9 */ /* 0x000fe20000000800 */
[-C--:B------:R-:W-:Y:S02]  /*0910*/  IMAD R6, R11, R14.reuse, RZ ;  /* 0x0000000e0b067224 */ /* 0x080fe400078e02ff */
[C---:B------:R-:W-:Y:S01]  /*0920*/  IMAD.WIDE.U32 R4, R9.reuse, R14, R4 ;  /* 0x0000000e09047225 */ /* 0x040fe200078e0004 */
[----:B------:R-:W2:Y:S01]  /*0930*/  LDC R10, c[0x0][0x608] ;  /* 0x00018200ff0a7b82 */ /* 0x000ea20000000800 */
[----:B------:R-:W3:Y:S02]  /*0940*/  F2I.U32.TRUNC.NTZ R3, R3 ;  /* 0x0000000300037305 */ /* 0x000ee4000020f000 */
[----:B------:R-:W-:-:S04]  /*0950*/  IMAD R9, R9, R15, R6 ;  /* 0x0000000f09097224 */ /* 0x000fc800078e0206 */
[----:B------:R-:W-:Y:S01]  /*0960*/  IMAD.IADD R5, R5, 0x1, R9 ;  /* 0x0000000105057824 */ /* 0x000fe200078e0209 */
[----:B------:R-:W4:Y:S01]  /*0970*/  LDC R7, c[0x0][0x144] ;  /* 0x00005100ff077b82 */ /* 0x000f220000000800 */
[----:B------:R-:W-:-:S03]  /*0980*/  IMAD.MOV.U32 R9, RZ, RZ, 0x1 ;  /* 0x00000001ff097424 */ /* 0x000fc600078e00ff */
[----:B0-----:R-:W-:Y:S02]  /*0990*/  SHF.R.U64 R12, R4, R8, R5 ;  /* 0x00000008040c7219 */ /* 0x001fe40000001205 */
[----:B------:R-:W-:Y:S02]  /*09a0*/  I2FP.F32.U32 R4, R0 ;  /* 0x0000000000047245 */ /* 0x000fe40000201000 */
[----:B------:R-:W0:Y:S01]  /*09b0*/  LDC R14, c[0x0][0x658] ;  /* 0x00019600ff0e7b82 */ /* 0x000e220000000800 */
[----:B-1----:R-:W-:Y:S01]  /*09c0*/  ISETP.NE.U32.AND P0, PT, R18, RZ, PT ;  /* 0x000000ff1200720c */ /* 0x002fe20003f05070 */
[----:B---3--:R-:W-:Y:S02]  /*09d0*/  IMAD.MOV R6, RZ, RZ, -R3 ;  /* 0x000000ffff067224 */ /* 0x008fe400078e0a03 */
[----:B------:R-:W-:Y:S01]  /*09e0*/  FMUL R4, R4, UR4 ;  /* 0x0000000404047c20 */ /* 0x000fe20008400000 */
[----:B------:R-:W-:Y:S01]  /*09f0*/  SHF.R.U32.HI R3, RZ, R8, R5 ;  /* 0x00000008ff037219 */ /* 0x000fe20000011605 */
[----:B------:R-:W-:Y:S01]  /*0a00*/  IMAD.MOV.U32 R5, RZ, RZ, -0x1 ;  /* 0xffffffffff057424 */ /* 0x000fe200078e00ff */
[----:B------:R-:W-:Y:S01]  /*0a10*/  ISETP.NE.AND.EX P0, PT, R19, RZ, PT, P0 ;  /* 0x000000ff1300720c */ /* 0x000fe20003f05300 */
[----:B------:R1:W3:Y:S01]  /*0a20*/  F2I.U32.TRUNC.NTZ R11, R4 ;  /* 0x00000004000b7305 */ /* 0x0002e2000020f000 */
[----:B------:R-:W1:Y:S01]  /*0a30*/  LDC R13, c[0x0][0x148] ;  /* 0x00005200ff0d7b82 */ /* 0x000e620000000800 */
[----:B--2---:R-:W-:-:S02]  /*0a40*/  SHF.R.U64 R23, R12, R10, R3 ;  /* 0x0000000a0c177219 */ /* 0x004fc40000001203 */
[----:B------:R-:W-:-:S05]  /*0a50*/  SHF.R.U32.HI R3, RZ, R10, R3 ;  /* 0x0000000aff037219 */ /* 0x000fca0000011603 */
[----:B------:R-:W2:Y:S01]  /*0a60*/  LDC R17, c[0x0][0x600] ;  /* 0x00018000ff117b82 */ /* 0x000ea20000000800 */
[----:B----4-:R-:W-:-:S07]  /*0a70*/  IMAD R8, R7, R6, R2 ;  /* 0x0000000607087224 */ /* 0x010fce00078e0202 */
[----:B------:R-:W4:Y:S01]  /*0a80*/  LDC R16, c[0x0][0x648] ;  /* 0x00019200ff107b82 */ /* 0x000f220000000800 */
[-C--:B0-----:R-:W-:Y:S02]  /*0a90*/  SHF.L.U32 R2, R5, R14.reuse, RZ ;  /* 0x0000000e05027219 */ /* 0x081fe400000006ff */
[--C-:B------:R-:W-:Y:S02]  /*0aa0*/  SHF.R.U64 R22, R23, R14, R3.reuse ;  /* 0x0000000e17167219 */ /* 0x100fe40000001203 */
[----:B------:R-:W-:Y:S02]  /*0ab0*/  LOP3.LUT R10, RZ, R2, RZ, 0x33, !PT ;  /* 0x00000002ff0a7212 */ /* 0x000fe400078e33ff */
[-C--:B------:R-:W-:Y:S01]  /*0ac0*/  SHF.R.U32.HI R3, RZ, R14.reuse, R3 ;  /* 0x0000000eff037219 */ /* 0x080fe20000011603 */
[----:B------:R-:W0:Y:S01]  /*0ad0*/  LDC R21, c[0x0][0x638] ;  /* 0x00018e00ff157b82 */ /* 0x000e220000000800 */
[----:B------:R-:W-:Y:S01]  /*0ae0*/  SHF.L.U32 R9, R9, R14, RZ ;  /* 0x0000000e09097219 */ /* 0x000fe200000006ff */
[----:B------:R-:W-:-:S06]  /*0af0*/  IMAD.MOV.U32 R2, RZ, RZ, R22 ;  /* 0x000000ffff027224 */ /* 0x000fcc00078e0016 */
[----:B------:R-:W0:Y:S01]  /*0b00*/  LDC R20, c[0x0][0x610] ;  /* 0x00018400ff147b82 */ /* 0x000e220000000800 */
[----:B-1-3--:R-:W-:Y:S05]  /*0b10*/  @!P0 BRA `(.L_x_6) ;  /* 0x0000000000288947 */ /* 0x00afea0003800000 */
[----:B------:R-:W1:Y:S02]  /*0b20*/  LDC R7, c[0x0][0x64c] ;  /* 0x00019300ff077b82 */ /* 0x000e640000000800 */
[----:B-1----:R-:W-:-:S05]  /*0b30*/  IADD3 R7, P0, R22, R7, RZ ;  /* 0x0000000716077210 */ /* 0x002fca0007f1e0ff */
        /* <DEDUP_REMOVED lines=8> */
.L_x_6:
[----:B----4-:R-:W-:Y:S01]  /*0bc0*/  SHF.R.U64 R2, R2, R16, R3 ;  /* 0x0000001002027219 */ /* 0x010fe20000001203 */
[----:B--2---:R-:W-:Y:S01]  /*0bd0*/  VIADD R3, R17, 0xffffffff ;  /* 0xffffffff11037836 */ /* 0x004fe20000000000 */
[----:B------:R-:W-:Y:S01]  /*0be0*/  LOP3.LUT R10, R23, R10, RZ, 0xc0, !PT ;  /* 0x0000000a170a7212 */ /* 0x000fe200078ec0ff */
[----:B------:R-:W-:Y:S01]  /*0bf0*/  IMAD.MOV R11, RZ, RZ, -R11 ;  /* 0x000000ffff0b7224 */ /* 0x000fe200078e0a0b */
[----:B------:R-:W-:Y:S01]  /*0c00*/  R2UR UR24, R24 ;  /* 0x00000000181872ca */ /* 0x000fe200000e0000 */
[----:B------:R-:W-:Y:S01]  /*0c10*/  IMAD.MOV R4, RZ, RZ, -R2 ;  /* 0x000000ffff047224 */ /* 0x000fe200078e0a02 */
[----:B------:R-:W-:Y:S01]  /*0c20*/  LOP3.LUT R3, R12, R3, RZ, 0xc0, !PT ;  /* 0x000000030c037212 */ /* 0x000fe200078ec0ff */
[----:B------:R-:W-:Y:S02]  /*0c30*/  @P2 IMAD R8, R13, R11, R0 ;  /* 0x0000000b0d082224 */ /* 0x000fe400078e0200 */
[----:B------:R-:W-:Y:S02]  /*0c40*/  IMAD R9, R9, R2, R10 ;  /* 0x0000000209097224 */ /* 0x000fe400078e020a */
[----:B0-----:R-:W-:-:S02]  /*0c50*/  IMAD R0, R4, R21, R22 ;  /* 0x0000001504007224 */ /* 0x001fc400078e0216 */
[----:B------:R-:W-:Y:S02]  /*0c60*/  IMAD R8, R9, R20, R8 ;  /* 0x0000001409087224 */ /* 0x000fe400078e0208 */
[----:B------:R-:W-:Y:S02]  /*0c70*/  IMAD R3, R0, R17, R3 ;  /* 0x0000001100037224 */ /* 0x000fe400078e0203 */
[----:B------:R-:W-:-:S03]  /*0c80*/  IMAD.MOV.U32 R4, RZ, RZ, 0x1 ;  /* 0x00000001ff047424 */ /* 0x000fc600078e00ff */
[----:B------:R-:W-:Y:S02]  /*0c90*/  SEL R2, R3, R8, !P2 ;  /* 0x0000000803027207 */ /* 0x000fe40005000000 */
[----:B------:R-:W-:-:S03]  /*0ca0*/  SEL R0, R8, R3, !P2 ;  /* 0x0000000308007207 */ /* 0x000fc60005000000 */
[----:B------:R0:W-:Y:S04]  /*0cb0*/  STL [R1+0x78], R2 ;  /* 0x0000780201007387 */ /* 0x0001e80000100800 */
[----:B------:R0:W-:Y:S02]  /*0cc0*/  STL [R1+0x7c], R0 ;  /* 0x00007c0001007387 */ /* 0x0001e40000100800 */
.L_x_4:
[----:B------:R-:W-:-:S08]  /*0cd0*/  NOP ;  /* 0x0000000000007918 */ /* 0x000fd00000000000 */
[----:B------:R-:W1:Y:S02]  /*0ce0*/  USETMAXREG.TRY_ALLOC.CTAPOOL UP0, 0xe8 ;  /* 0x000000e8000079c8 */ /* 0x000e640008000600 */
[----:B-1----:R-:W-:-:S13]  /*0cf0*/  PLOP3.LUT P0, PT, PT, PT, UP0, 0x80, 0x0 ;  /* 0x000000000000781c */ /* 0x002fda0003f0f008 */
[----:B------:R-:W-:Y:S05]  /*0d00*/  @!P0 BRA `(.L_x_4) ;  /* 0xfffffffc00f08947 */ /* 0x000fea000383ffff */
[----:B------:R-:W-:Y:S01]  /*0d10*/  ULDC.64 UR4, c[0x0][0x598] ;  /* 0x0001660000047ab9 */ /* 0x000fe20000000a00 */
[----:B------:R-:W-:Y:S01]  /*0d20*/  ULDC.64 UR20, c[0x0][0x208] ;  /* 0x0000820000147ab9 */ /* 0x000fe20000000a00 */
[----:B------:R-:W-:-:S04]  /*0d30*/  ISETP.NE.U32.AND P0, PT, RZ, UR4, PT ;  /* 0x00000004ff007c0c */ /* 0x000fc8000bf05070 */
[----:B------:R-:W-:-:S13]  /*0d40*/  ISETP.NE.AND.EX P0, PT, RZ, UR5, PT, P0 ;  /* 0x00000005ff007c0c */ /* 0x000fda000bf05300 */
[----:B------:R-:W-:Y:S05]  /*0d50*/  @!P0 BRA `(.L_x_7) ;  /* 0x0000000000208947 */ /* 0x000fea0003800000 */
[----:B0-----:R-:W0:Y:S02]  /*0d60*/  LDC.64 R2, c[0x0][0x598] ;  /* 0x00016600ff027b82 */ /* 0x001e240000000a00 */
[----:B0-----:R-:W2:Y:S02]  /*0d70*/  LDG.E.64 R2, desc[UR20][R2.64] ;  /* 0x0000001402027981 */ /* 0x001ea4000c1e1b00 */
[----:B--2---:R-:W-:-:S04]  /*0d80*/  ISETP.NE.U32.AND P0, PT, R2, RZ, PT ;  /* 0x000000ff0200720c */ /* 0x004fc80003f05070 */
[----:B------:R-:W-:-:S13]  /*0d90*/  ISETP.NE.AND.EX P0, PT, R3, RZ, PT, P0 ;  /* 0x000000ff0300720c */ /* 0x000fda0003f05300 */
[----:B------:R-:W-:Y:S05]  /*0da0*/  @!P0 BRA `(.L_x_7) ;  /* 0x00000000000c8947 */ /* 0x000fea0003800000 */
[----:B------:R-:W2:Y:S02]  /*0db0*/  LD.E R2, desc[UR20][R2.64] ;  /* 0x0000001402027980 */ /* 0x000ea4000c101900 */
[----:B--2---:R-:W-:Y:S01]  /*0dc0*/  R2UR UR22, R2 ;  /* 0x00000000021672ca */ /* 0x004fe200000e0000 */
[----:B------:R-:W-:-:S14]  /*0dd0*/  BRA `(.L_x_8) ;  /* 0x0000000000247947 */ /* 0x000fdc0003800000 */
.L_x_7:
[----:B------:R-:W-:Y:S02]  /*0de0*/  ULDC.64 UR4, c[0x0][0x588] ;  /* 0x0001620000047ab9 */ /* 0x000fe40000000a00 */
[----:B------:R-:W-:-:S04]  /*0df0*/  ISETP.NE.U32.AND P0, PT, RZ, UR4, PT ;  /* 0x00000004ff007c0c */ /* 0x000fc8000bf05070 */
[----:B------:R-:W-:-:S13]  /*0e00*/  ISETP.NE.AND.EX P0, PT, RZ, UR5, PT, P0 ;  /* 0x00000005ff007c0c */ /* 0x000fda000bf05300 */
[----:B------:R-:W-:Y:S05]  /*0e10*/  @!P0 BRA `(.L_x_9) ;  /* 0x0000000000108947 */ /* 0x000fea0003800000 */
[----:B0-----:R-:W0:Y:S02]  /*0e20*/  LDC.64 R2, c[0x0][0x588] ;  /* 0x00016200ff027b82 */ /* 0x001e240000000a00 */
[----:B0-----:R-:W2:Y:S02]  /*0e30*/  LDG.E R2, desc[UR20][R2.64] ;  /* 0x0000001402027981 */ /* 0x001ea4000c1e1900 */
[----:B--2---:R-:W-:Y:S01]  /*0e40*/  R2UR UR22, R2 ;  /* 0x00000000021672ca */ /* 0x004fe200000e0000 */
[----:B------:R-:W-:-:S14]  /*0e50*/  BRA `(.L_x_8) ;  /* 0x0000000000047947 */ /* 0x000fdc0003800000 */
.L_x_9:
[----:B------:R-:W-:-:S05]  /*0e60*/  ULDC UR22, c[0x0][0x580] ;  /* 0x0001600000167ab9 */ /* 0x000fca0000000800 */
.L_x_8:
[----:B------:R-:W-:Y:S02]  /*0e70*/  ULDC.64 UR4, c[0x0][0x5a0] ;  /* 0x0001680000047ab9 */ /* 0x000fe40000000a00 */
        /* <DEDUP_REMOVED lines=11> */
.L_x_10:
        /* <DEDUP_REMOVED lines=8> */
.L_x_12:
[----:B------:R-:W-:-:S05]  /*0fb0*/  ULDC UR23, c[0x0][0x584] ;  /* 0x0001610000177ab9 */ /* 0x000fca0000000800 */
.L_x_11:
[----:B------:R-:W-:-:S13]  /*0fc0*/  LOP3.LUT P0, RZ, R4, 0xff, RZ, 0xc0, !PT ;  /* 0x000000ff04ff7812 */ /* 0x000fda000780c0ff */
[----:B------:R-:W-:Y:S05]  /*0fd0*/  @!P0 EXIT ;  /* 0x000000000000894d */ /* 0x000fea0003800000 */
[----:B------:R-:W-:Y:S01]  /*0fe0*/  ULDC UR4, c[0x0][0x28c] ;  /* 0x0000a30000047ab9 */ /* 0x000fe20000000800 */
[----:B------:R-:W-:Y:S02]  /*0ff0*/  ULOP3.LUT UR25, UR13, 0x1, URZ, 0xfc, !UPT ;  /* 0x000000010d197892 */ /* 0x000fe4000f8efc3f */
[----:B------:R-:W-:-:S04]  /*1000*/  UIADD3 UR4, UR4, 0x7f, URZ ;  /* 0x0000007f04047890 */ /* 0x000fc8000fffe03f */
[----:B------:R-:W-:-:S04]  /*1010*/  USHF.R.S32.HI UR5, URZ, 0x1f, UR4 ;  /* 0x0000001f3f057899 */ /* 0x000fc80008011404 */
[----:B------:R-:W-:-:S03]  /*1020*/  ULEA.HI UR5, UR5, UR4, URZ, 0x7 ;  /* 0x0000000405057291 */ /* 0x000fc6000f8f383f */
[----:B------:R-:W-:Y:S01]  /*1030*/  UMOV UR4, URZ ;  /* 0x0000003f00047c82 */ /* 0x000fe20008000000 */
[----:B------:R-:W-:-:S03]  /*1040*/  USHF.R.S32.HI UR12, URZ, 0x7, UR5 ;  /* 0x000000073f0c7899 */ /* 0x000fc60008011405 */
[----:B------:R-:W-:-:S09]  /*1050*/  UMOV UR5, URZ ;  /* 0x0000003f00057c82 */ /* 0x000fd20008000000 */
.L_x_293:
[----:B0-----:R-:W0:Y:S01]  /*1060*/  S2R R0, SR_TID.X ;  /* 0x0000000000007919 */ /* 0x001e220000002100 */
[----:B-1----:R-:W1:Y:S01]  /*1070*/  S2UR UR11, SR_CgaCtaId ;  /* 0x00000000000b79c3 */ /* 0x002e620000008800 */
[----:B------:R-:W-:Y:S01]  /*1080*/  UMOV UR14, 0x400 ;  /* 0x00000400000e7882 */ /* 0x000fe20000000000 */
[----:B------:R-:W-:Y:S01]  /*1090*/  UMOV UR6, URZ ;  /* 0x0000003f00067c82 */ /* 0x000fe20008000000 */
[----:B------:R-:W-:Y:S01]  /*10a0*/  STL [R1+0x6c], RZ ;  /* 0x00006cff01007387 */ /* 0x000fe20000100800 */
[----:B------:R-:W-:Y:S01]  /*10b0*/  UMOV UR7, URZ ;  /* 0x0000003f00077c82 */ /* 0x000fe20008000000 */
[----:B------:R-:W-:Y:S01]  /*10c0*/  UMOV UR8, URZ ;  /* 0x0000003f00087c82 */ /* 0x000fe20008000000 */
[----:B------:R-:W-:Y:S01]  /*10d0*/  UMOV UR16, UR5 ;  /* 0x0000000500107c82 */ /* 0x000fe20008000000 */
[----:B------:R-:W-:Y:S01]  /*10e0*/  STL [R1+0x68], RZ ;  /* 0x000068ff01007387 */ /* 0x000fe20000100800 */
[----:B--2---:R-:W2:Y:S01]  /*10f0*/  LDC R2, c[0x0][0x28c] ;  /* 0x0000a300ff027b82 */ /* 0x004ea20000000800 */
[----:B------:R-:W-:Y:S01]  /*1100*/  UMOV UR17, UR4 ;  /* 0x0000000400117c82 */ /* 0x000fe20008000000 */
[----:B------:R-:W-:Y:S01]  /*1110*/  CS2R R4, SRZ ;  /* 0x0000000000047805 */ /* 0x000fe2000001ff00 */
[----:B------:R-:W-:Y:S01]  /*1120*/  STL [R1+0x64], RZ ;  /* 0x000064ff01007387 */ /* 0x000fe20000100800 */
[----:B------:R-:W-:-:S02]  /*1130*/  CS2R R6, SRZ ;  /* 0x0000000000067805 */ /* 0x000fc4000001ff00 */
[----:B------:R-:W-:Y:S02]  /*1140*/  CS2R R8, SRZ ;  /* 0x0000000000087805 */ /* 0x000fe4000001ff00 */
[----:B------:R-:W-:Y:S01]  /*1150*/  CS2R R10, SRZ ;  /* 0x00000000000a7805 */ /* 0x000fe2000001ff00 */
[----:B------:R-:W-:Y:S01]  /*1160*/  STL [R1+0x60], RZ ;  /* 0x000060ff01007387 */ /* 0x000fe20000100800 */
[----:B------:R-:W-:Y:S02]  /*1170*/  CS2R R12, SRZ ;  /* 0x00000000000c7805 */ /* 0x000fe4000001ff00 */
[----:B------:R-:W-:Y:S02]  /*1180*/  CS2R R14, SRZ ;  /* 0x00000000000e7805 */ /* 0x000fe4000001ff00 */
[----:B------:R-:W-:Y:S01]  /*1190*/  CS2R R16, SRZ ;  /* 0x0000000000107805 */ /* 0x000fe2000001ff00 */
[----:B------:R-:W-:Y:S01]  /*11a0*/  STL [R1+0x5c], RZ ;  /* 0x00005cff01007387 */ /* 0x000fe20000100800 */
[----:B------:R-:W-:-:S02]  /*11b0*/  CS2R R18, SRZ ;  /* 0x0000000000127805 */ /* 0x000fc4000001ff00 */
[----:B------:R-:W-:Y:S02]  /*11c0*/  CS2R R20, SRZ ;  /* 0x0000000000147805 */ /* 0x000fe4000001ff00 */
[----:B------:R-:W-:Y:S01]  /*11d0*/  CS2R R22, SRZ ;  /* 0x0000000000167805 */ /* 0x000fe2000001ff00 */
[----:B------:R-:W-:Y:S01]  /*11e0*/  STL [R1+0x58], RZ ;  /* 0x000058ff01007387 */ /* 0x000fe20000100800 */
[----:B-1----:R-:W-:Y:S01]  /*11f0*/  ULEA UR14, UR11, UR14, 0x18 ;  /* 0x0000000e0b0e7291 */ /* 0x002fe2000f8ec03f */
[----:B------:R-:W-:Y:S02]  /*1200*/  CS2R R152, SRZ ;  /* 0x0000000000987805 */ /* 0x000fe4000001ff00 */
[----:B------:R-:W-:Y:S01]  /*1210*/  CS2R R154, SRZ ;  /* 0x00000000009a7805 */ /* 0x000fe2000001ff00 */
[----:B------:R-:W-:Y:S01]  /*1220*/  STL [R1+0x54], RZ ;  /* 0x000054ff01007387 */ /* 0x000fe20000100800 */
[----:B------:R-:W-:Y:S02]  /*1230*/  CS2R R156, SRZ ;  /* 0x00000000009c7805 */ /* 0x000fe4000001ff00 */
[----:B------:R-:W-:-:S02]  /*1240*/  CS2R R158, SRZ ;  /* 0x00000000009e7805 */ /* 0x000fc4000001ff00 */
[----:B------:R-:W-:Y:S02]  /*1250*/  CS2R R160, SRZ ;  /* 0x0000000000a07805 */ /* 0x000fe4000001ff00 */
[----:B0-----:R-:W-:Y:S01]  /*1260*/  LOP3.LUT R0, R0, 0x80, RZ, 0xc0, !PT ;  /* 0x0000008000007812 */ /* 0x001fe200078ec0ff */
[----:B------:R-:W-:Y:S01]  /*1270*/  STL [R1+0x50], RZ ;  /* 0x000050ff01007387 */ /* 0x000fe20000100800 */
[----:B--2---:R-:W-:Y:S02]  /*1280*/  ISETP.GE.AND P0, PT, R2, 0x1, PT ;  /* 0x000000010200780c */ /* 0x004fe40003f06270 */
[----:B------:R-:W-:Y:S02]  /*1290*/  CS2R R2, SRZ ;  /* 0x0000000000027805 */ /* 0x000fe4000001ff00 */
[----:B------:R-:W-:Y:S01]  /*12a0*/  SHF.R.U32.HI R0, RZ, 0x7, R0 ;  /* 0x00000007ff007819 */ /* 0x000fe20000011600 */
        /* <DEDUP_REMOVED lines=8> */
[----:B------:R-:W0:Y:S01]  /*1330*/  SHFL.IDX PT, R0, R0, RZ, 0x1f ;  /* 0x00001fff00007589 */ /* 0x000e2200000e0000 */
[----:B------:R-:W-:-:S02]  /*1340*/  CS2R R174, SRZ ;  /* 0x0000000000ae7805 */ /* 0x000fc4000001ff00 */
[----:B------:R-:W-:Y:S02]  /*1350*/  CS2R R176, SRZ ;  /* 0x0000000000b07805 */ /* 0x000fe4000001ff00 */
[----:B------:R-:W-:Y:S01]  /*1360*/  CS2R R178, SRZ ;  /* 0x0000000000b27805 */ /* 0x000fe2000001ff00 */
[----:B------:R1:W-:Y:S01]  /*1370*/  STL [R1+0x44], RZ ;  /* 0x000044ff01007387 */ /* 0x0003e20000100800 */
[----:B------:R-:W-:Y:S02]  /*1380*/  CS2R R180, SRZ ;  /* 0x0000000000b47805 */ /* 0x000fe4000001ff00 */
[----:B------:R-:W-:Y:S02]  /*1390*/  CS2R R182, SRZ ;  /* 0x0000000000b67805 */ /* 0x000fe4000001ff00 */
[----:B------:R-:W-:Y:S01]  /*13a0*/  CS2R R184, SRZ ;  /* 0x0000000000b87805 */ /* 0x000fe2000001ff00 */
[----:B------:R1:W-:Y:S01]  /*13b0*/  STL [R1+0x40], RZ ;  /* 0x000040ff01007387 */ /* 0x0003e20000100800 */
        /* <DEDUP_REMOVED lines=14> */
[----:B------:R-:W-:Y:S02]  /*14a0*/  CS2R R208, SRZ ;  /* 0x0000000000d07805 */ /* 0x000fe4000001ff00 */
[----:B0-----:R-:W-:Y:S01]  /*14b0*/  R2UR UR9, R0 ;  /* 0x00000000000972ca */ /* 0x001fe200000e0000 */
[----:B------:R1:W-:Y:S01]  /*14c0*/  STL [R1+0x30], RZ ;  /* 0x000030ff01007387 */ /* 0x0003e20000100800 */
[----:B------:R-:W-:Y:S01]  /*14d0*/  IMAD.MOV.U32 R0, RZ, RZ, RZ ;  /* 0x000000ffff007224 */ /* 0x000fe200078e00ff */
[----:B------:R-:W-:-:S02]  /*14e0*/  CS2R R210, SRZ ;  /* 0x0000000000d27805 */ /* 0x000fc4000001ff00 */
[----:B------:R-:W-:Y:S01]  /*14f0*/  CS2R R212, SRZ ;  /* 0x0000000000d47805 */ /* 0x000fe2000001ff00 */
[----:B------:R1:W-:Y:S01]  /*1500*/  STL [R1+0x2c], RZ ;  /* 0x00002cff01007387 */ /* 0x0003e20000100800 */
[----:B------:R-:W-:Y:S02]  /*1510*/  CS2R R214, SRZ ;  /* 0x0000000000d67805 */ /* 0x000fe4000001ff00 */
[----:B------:R-:W-:Y:S02]  /*1520*/  CS2R R216, SRZ ;  /* 0x0000000000d87805 */ /* 0x000fe4000001ff00 */
[----:B------:R-:W-:Y:S01]  /*1530*/  CS2R R218, SRZ ;  /* 0x0000000000da7805 */ /* 0x000fe2000001ff00 */
[----:B------:R1:W-:Y:S01]  /*1540*/  STL [R1+0x28], RZ ;  /* 0x000028ff01007387 */ /* 0x0003e20000100800 */
[----:B------:R-:W-:Y:S02]  /*1550*/  CS2R R220, SRZ ;  /* 0x0000000000dc7805 */ /* 0x000fe4000001ff00 */
[----:B------:R-:W-:-:S02]  /*1560*/  CS2R R222, SRZ ;  /* 0x0000000000de7805 */ /* 0x000fc4000001ff00 */
[----:B------:R-:W-:Y:S01]  /*1570*/  CS2R R224, SRZ ;  /* 0x0000000000e07805 */ /* 0x000fe2000001ff00 */
[----:B------:R1:W-:Y:S01]  /*1580*/  STL [R1+0x24], RZ ;  /* 0x000024ff01007387 */ /* 0x0003e20000100800 */
[----:B------:R-:W-:Y:S01]  /*1590*/  ULEA.HI UR10, UR9, UR9, URZ, 0x1 ;  /* 0x00000009090a7291 */ /* 0x000fe2000f8f083f */
[----:B------:R-:W-:Y:S01]  /*15a0*/  CS2R R226, SRZ ;  /* 0x0000000000e27805 */ /* 0x000fe2000001ff00 */
[----:B------:R-:W-:Y:S01]  /*15b0*/  IMAD.MOV.U32 R228, RZ, RZ, RZ ;  /* 0x000000ffffe47224 */ /* 0x000fe200078e00ff */
[----:B------:R1:W-:Y:S01]  /*15c0*/  STL [R1+0x20], RZ ;  /* 0x000020ff01007387 */ /* 0x0003e20000100800 */
[----:B------:R-:W-:Y:S01]  /*15d0*/  ULOP3.LUT UR10, UR10, 0x7fffe, URZ, 0xc0, !UPT ;  /* 0x0007fffe0a0a7892 */ /* 0x000fe2000f8ec03f */
[----:B------:R-:W-:Y:S02]  /*15e0*/  CS2R R24, SRZ ;  /* 0x0000000000187805 */ /* 0x000fe4000001ff00 */
[----:B------:R-:W-:Y:S01]  /*15f0*/  CS2R R26, SRZ ;  /* 0x00000000001a7805 */ /* 0x000fe2000001ff00 */
[----:B------:R1:W-:Y:S01]  /*1600*/  STL [R1+0x1c], RZ ;  /* 0x00001cff01007387 */ /* 0x0003e20000100800 */
[----:B------:R-:W-:Y:S01]  /*1610*/  UIADD3 UR10, UR9, -UR10, URZ ;  /* 0x8000000a090a7290 */ /* 0x000fe2000fffe03f */
[----:B------:R-:W-:-:S02]  /*1620*/  CS2R R28, SRZ ;  /* 0x00000000001c7805 */ /* 0x000fc4000001ff00 */
[----:B---34-:R-:W-:Y:S01]  /*1630*/  CS2R R30, SRZ ;  /* 0x00000000001e7805 */ /* 0x018fe2000001ff00 */
[----:B------:R1:W-:Y:S01]  /*1640*/  STL [R1+0x18], RZ ;  /* 0x000018ff01007387 */ /* 0x0003e20000100800 */
[----:B------:R-:W-:Y:S01]  /*1650*/  ULEA UR10, UR10, UR14, 0xd ;  /* 0x0000000e0a0a7291 */ /* 0x000fe2000f8e683f */
[----:B------:R-:W-:Y:S02]  /*1660*/  CS2R R32, SRZ ;  /* 0x0000000000207805 */ /* 0x000fe4000001ff00 */
[----:B------:R-:W-:Y:S01]  /*1670*/  CS2R R34, SRZ ;  /* 0x0000000000227805 */ /* 0x000fe2000001ff00 */
[----:B------:R1:W-:Y:S01]  /*1680*/  STL [R1+0x14], RZ ;  /* 0x000014ff01007387 */ /* 0x0003e20000100800 */
[----:B------:R-:W-:Y:S01]  /*1690*/  UIADD3 UR10, UR10, 0x180, URZ ;  /* 0x000001800a0a7890 */ /* 0x000fe2000fffe03f */
[----:B------:R-:W-:Y:S02]  /*16a0*/  CS2R R36, SRZ ;  /* 0x0000000000247805 */ /* 0x000fe4000001ff00 */
[----:B------:R-:W-:Y:S01]  /*16b0*/  CS2R R38, SRZ ;  /* 0x0000000000267805 */ /* 0x000fe2000001ff00 */
[----:B------:R1:W-:Y:S01]  /*16c0*/  STL [R1+0x10], RZ ;  /* 0x000010ff01007387 */ /* 0x0003e20000100800 */
[----:B------:R-:W-:Y:S01]  /*16d0*/  USHF.R.U32.HI UR10, URZ, 0x4, UR10 ;  /* 0x000000043f0a7899 */ /* 0x000fe2000801160a */
[----:B------:R-:W-:-:S02]  /*16e0*/  CS2R R40, SRZ ;  /* 0x0000000000287805 */ /* 0x000fc4000001ff00 */
[----:B------:R-:W-:Y:S01]  /*16f0*/  CS2R R42, SRZ ;  /* 0x00000000002a7805 */ /* 0x000fe2000001ff00 */
[----:B------:R1:W-:Y:S01]  /*1700*/  STL [R1+0xc], RZ ;  /* 0x00000cff01007387 */ /* 0x0003e20000100800 */
[----:B------:R-:W-:Y:S01]  /*1710*/  ULOP3.LUT UR15, UR10, 0x3fff, URZ, 0xc0, !UPT ;  /* 0x00003fff0a0f7892 */ /* 0x000fe2000f8ec03f */
        /* <DEDUP_REMOVED lines=10> */
[----:B------:R1:W-:Y:S01]  /*17c0*/  STL [R1], RZ ;  /* 0x000000ff01007387 */ /* 0x0003e20000100800 */
[----:B------:R-:W-:Y:S02]  /*17d0*/  CS2R R60, SRZ ;  /* 0x00000000003c7805 */ /* 0x000fe4000001ff00 */
[----:B------:R-:W-:Y:S02]  /*17e0*/  CS2R R62, SRZ ;  /* 0x00000000003e7805 */ /* 0x000fe4000001ff00 */
[----:B------:R-:W-:Y:S02]  /*17f0*/  CS2R R64, SRZ ;  /* 0x0000000000407805 */ /* 0x000fe4000001ff00 */
[----:B------:R-:W-:-:S02]  /*1800*/  CS2R R66, SRZ ;  /* 0x0000000000427805 */ /* 0x000fc4000001ff00 */
[----:B------:R-:W-:Y:S02]  /*1810*/  CS2R R68, SRZ ;  /* 0x0000000000447805 */ /* 0x000fe4000001ff00 */
[----:B------:R-:W-:Y:S02]  /*1820*/  CS2R R70, SRZ ;  /* 0x0000000000467805 */ /* 0x000fe4000001ff00 */
        /* <DEDUP_REMOVED lines=39> */
[----:B------:R-:W-:Y:S01]  /*1aa0*/  CS2R R150, SRZ ;  /* 0x0000000000967805 */ /* 0x000fe2000001ff00 */
[----:B-1----:R-:W-:Y:S06]  /*1ab0*/  @!P0 BRA `(.L_x_13) ;  /* 0x0000001000948947 */ /* 0x002fec0003800000 */
[----:B------:R-:W-:-:S06]  /*1ac0*/  UISETP.NE.AND UP0, UPT, UR25, 0x3, UPT ;  /* 0x000000031900788c */ /* 0x000fcc000bf05270 */
[----:B------:R-:W-:-:S13]  /*1ad0*/  PLOP3.LUT P1, PT, PT, PT, UP0, 0x80, 0x0 ;  /* 0x000000000000781c */ /* 0x000fda0003f2f008 */
[----:B------:R-:W-:Y:S05]  /*1ae0*/  @!P1 BRA `(.L_x_14) ;  /* 0x0000000000049947 */ /* 0x000fea0003800000 */
[----:B------:R-:W-:Y:S01]  /*1af0*/  BPT.TRAP 0x1 ;  /* 0x000000040000795c */ /* 0x000fe20000300000 */
.L_x_14:
[----:B------:R-:W-:Y:S01]  /*1b00*/  ULEA UR6, UR5, UR14, 0x3 ;  /* 0x0000000e05067291 */ /* 0x000fe2000f8e183f */
[----:B------:R-:W-:-:S05]  /*1b10*/  IMAD.U32 R0, RZ, RZ, UR4 ;  /* 0x00000004ff007e24 */ /* 0x000fca000f8e00ff */
[----:B------:R-:W-:-:S04]  /*1b20*/  SHF.L.U32 R0, R0, 0x1f, RZ ;  /* 0x0000001f00007819 */ /* 0x000fc800000006ff */
[----:B------:R0:W1:Y:S01]  /*1b30*/  SYNCS.PHASECHK.TRANS64.TRYWAIT P0, [UR6], R0 ;  /* 0x00000000ff0075a7 */ /* 0x0000620008000146 */
[----:B------:R-:W-:Y:S05]  /*1b40*/  @!P1 BRA `(.L_x_15) ;  /* 0x0000000000049947 */ /* 0x000fea0003800000 */
[----:B------:R-:W-:Y:S01]  /*1b50*/  BPT.TRAP 0x1 ;  /* 0x000000040000795c */ /* 0x000fe20000300000 */
.L_x_15:
[----:B-1----:R-:W-:Y:S05]  /*1b60*/  @P0 BRA `(.L_x_16) ;  /* 0x0000000000080947 */ /* 0x002fea0003800000 */
[----:B------:R-:W1:Y:S02]  /*1b70*/  SYNCS.PHASECHK.TRANS64.TRYWAIT P0, [UR6], R0 ;  /* 0x00000000ff0075a7 */ /* 0x000e640008000146 */
[----:B-1----:R-:W-:Y:S05]  /*1b80*/  @!P0 BRA `(.L_x_17) ;  /* 0x000000e400888947 */ /* 0x002fea0003800000 */
.L_x_16:
[----:B------:R-:W-:Y:S01]  /*1b90*/  UIADD3 UR6, UR14, 0x18180, URZ ;  /* 0x000181800e067890 */ /* 0x000fe2000fffe03f */
[----:B------:R-:W-:Y:S01]  /*1ba0*/  WARPGROUP.ARRIVE ;  /* 0x00000000000079c5 */ /* 0x000fe20000000000 */
[----:B------:R-:W-:Y:S01]  /*1bb0*/  ULOP3.LUT UR8, UR15, 0x10000, URZ, 0xfc, !UPT ;  /* 0x000100000f087892 */ /* 0x000fe2000f8efc3f */
[----:B------:R2:W-:Y:S01]  /*1bc0*/  STL [R1+0x6c], RZ ;  /* 0x00006cff01007387 */ /* 0x0005e20000100800 */
[----:B------:R-:W-:Y:S01]  /*1bd0*/  USHF.R.U32.HI UR6, URZ, 0x4, UR6 ;  /* 0x000000043f067899 */ /* 0x000fe20008011606 */
[----:B01----:R-:W-:Y:S01]  /*1be0*/  IMAD.MOV.U32 R0, RZ, RZ, RZ ;  /* 0x000000ffff007224 */ /* 0x003fe200078e00ff */
[----:B------:R-:W-:Y:S01]  /*1bf0*/  UMOV UR9, 0x40000040 ;  /* 0x4000004000097882 */ /* 0x000fe20000000000 */
[----:B------:R-:W-:Y:S01]  /*1c00*/  UMOV UR11, 0x40000040 ;  /* 0x40000040000b7882 */ /* 0x000fe20000000000 */
[----:B------:R-:W-:Y:S01]  /*1c10*/  ULOP3.LUT UR6, UR6, 0x3fff, URZ, 0xc0, !UPT ;  /* 0x00003fff06067892 */ /* 0x000fe2000f8ec03f */
[----:B------:R2:W-:Y:S01]  /*1c20*/  STL [R1+0x68], RZ ;  /* 0x000068ff01007387 */ /* 0x0005e20000100800 */
[----:B------:R-:W-:-:S02]  /*1c30*/  CS2R R2, SRZ ;  /* 0x0000000000027805 */ /* 0x000fc4000001ff00 */
[----:B------:R-:W-:Y:S01]  /*1c40*/  CS2R R4, SRZ ;  /* 0x0000000000047805 */ /* 0x000fe2000001ff00 */
[----:B------:R-:W-:Y:S01]  /*1c50*/  ULOP3.LUT UR7, UR6, 0x10000, URZ, 0xfc, !UPT ;  /* 0x0001000006077892 */ /* 0x000fe2000f8efc3f */
[----:B------:R2:W-:Y:S01]  /*1c60*/  STL [R1+0x64], RZ ;  /* 0x000064ff01007387 */ /* 0x0005e20000100800 */
[----:B------:R-:W-:Y:S01]  /*1c70*/  ULEA UR6, UR5, UR8, 0xa ;  /* 0x0000000805067291 */ /* 0x000fe2000f8e503f */
[----:B------:R-:W-:Y:S01]  /*1c80*/  CS2R R6, SRZ ;  /* 0x0000000000067805 */ /* 0x000fe2000001ff00 */
[----:B------:R-:W-:Y:S01]  /*1c90*/  ULEA UR7, UR5, UR7, 0xb ;  /* 0x0000000705077291 */ /* 0x000fe2000f8e583f */
[----:B------:R2:W-:Y:S01]  /*1ca0*/  STL [R1+0x60], RZ ;  /* 0x000060ff01007387 */ /* 0x0005e20000100800 */
[----:B------:R-:W-:Y:S02]  /*1cb0*/  CS2R R8, SRZ ;  /* 0x0000000000087805 */ /* 0x000fe4000001ff00 */
[----:B------:R-:W-:Y:S02]  /*1cc0*/  CS2R R10, SRZ ;  /* 0x00000000000a7805 */ /* 0x000fe4000001ff00 */
[----:B------:R-:W-:Y:S01]  /*1cd0*/  CS2R R12, SRZ ;  /* 0x00000000000c7805 */ /* 0x000fe2000001ff00 */
[----:B------:R-:W-:Y:S01]  /*1ce0*/  UMOV UR8, UR6 ;  /* 0x0000000600087c82 */ /* 0x000fe20008000000 */
[----:B------:R2:W-:Y:S01]  /*1cf0*/  STL [R1+0x5c], RZ ;  /* 0x00005cff01007387 */ /* 0x0005e20000100800 */
[----:B------:R-:W-:Y:S01]  /*1d00*/  UMOV UR10, UR7 ;  /* 0x00000007000a7c82 */ /* 0x000fe20008000000 */
[----:B------:R-:W-:Y:S01]  /*1d10*/  CS2R R14, SRZ ;  /* 0x00000000000e7805 */ /* 0x000fe2000001ff00 */
[----:B------:R-:W-:Y:S01]  /*1d20*/  QGMMA.64x256x32.F32.E5M2.E5M2 R24, gdesc[UR8], RZ, !UPT ;  /* 0x03e00000081879f3 */ /* 0x000fe2000c7038ff */
[----:B------:R-:W-:Y:S01]  /*1d30*/  UIADD3 UR8, UR6, 0x2, URZ ;  /* 0x0000000206087890 */ /* 0x000fe2000fffe03f */
[----:B------:R2:W-:Y:S01]  /*1d40*/  STL [R1+0x58], RZ ;  /* 0x000058ff01007387 */ /* 0x0005e20000100800 */
[----:B------:R-:W-:Y:S01]  /*1d50*/  UIADD3 UR10, UR7, 0x2, URZ ;  /* 0x00000002070a7890 */ /* 0x000fe2000fffe03f */
[----:B------:R-:W-:Y:S01]  /*1d60*/  CS2R R16, SRZ ;  /* 0x0000000000107805 */ /* 0x000fe2000001ff00 */
[----:B------:R-:W-:Y:S01]  /*1d70*/  UMOV UR9, 0x40000040 ;  /* 0x4000004000097882 */ /* 0x000fe20000000000 */
[----:B------:R-:W-:Y:S01]  /*1d80*/  UMOV UR11, 0x40000040 ;  /* 0x40000040000b7882 */ /* 0x000fe20000000000 */
        /* <DEDUP_REMOVED lines=54> */
[----:B------:R-:W-:Y:S01]  /*20f0*/  CS2R R226, SRZ ;  /* 0x0000000000e27805 */ /* 0x000fe2000001ff00 */
[----:B------:R-:W-:Y:S01]  /*2100*/  IMAD.MOV.U32 R228, RZ, RZ, RZ ;  /* 0x000000ffffe47224 */ /* 0x000fe200078e00ff */
[----:B------:R2:W-:Y:S04]  /*2110*/  STL [R1+0x1c], RZ ;  /* 0x00001cff01007387 */ /* 0x0005e80000100800 */
[----:B------:R2:W-:Y:S04]  /*2120*/  STL [R1+0x18], RZ ;  /* 0x000018ff01007387 */ /* 0x0005e80000100800 */
[----:B------:R2:W-:Y:S04]  /*2130*/  STL [R1+0x14], RZ ;  /* 0x000014ff01007387 */ /* 0x0005e80000100800 */
[----:B------:R2:W-:Y:S04]  /*2140*/  STL [R1+0x10], RZ ;  /* 0x000010ff01007387 */ /* 0x0005e80000100800 */
[----:B------:R2:W-:Y:S04]  /*2150*/  STL [R1+0xc], RZ ;  /* 0x00000cff01007387 */ /* 0x0005e80000100800 */
[----:B------:R2:W-:Y:S04]  /*2160*/  STL [R1+0x8], RZ ;  /* 0x000008ff01007387 */ /* 0x0005e80000100800 */
[----:B------:R2:W-:Y:S04]  /*2170*/  STL [R1+0x4], RZ ;  /* 0x000004ff01007387 */ /* 0x0005e80000100800 */
[----:B------:R2:W-:Y:S01]  /*2180*/  STL [R1], RZ ;  /* 0x000000ff01007387 */ /* 0x0005e20000100800 */
[----:B------:R-:W-:Y:S01]  /*2190*/  QGMMA.64x256x32.F32.E5M2.E5M2 R24, gdesc[UR8], R24 ;  /* 0x03e00000081879f3 */ /* 0x000fe20008703818 */
[----:B------:R-:W-:-:S02]  /*21a0*/  UIADD3 UR8, UR6, 0x4, URZ ;  /* 0x0000000406087890 */ /* 0x000fc4000fffe03f */
[----:B------:R-:W-:Y:S01]  /*21b0*/  UIADD3 UR10, UR7, 0x4, URZ ;  /* 0x00000004070a7890 */ /* 0x000fe2000fffe03f */
[----:B------:R-:W-:Y:S01]  /*21c0*/  UMOV UR9, 0x40000040 ;  /* 0x4000004000097882 */ /* 0x000fe20000000000 */
[----:B------:R-:W-:-:S15]  /*21d0*/  UMOV UR11, 0x40000040 ;  /* 0x40000040000b7882 */ /* 0x000fde0000000000 */
[----:B------:R-:W-:-:S08]  /*21e0*/  NOP ;  /* 0x0000000000007918 */ /* 0x000fd00000000000 */
[----:B------:R-:W-:Y:S01]  /*21f0*/  QGMMA.64x256x32.F32.E5M2.E5M2 R24, gdesc[UR8], R24 ;  /* 0x03e00000081879f3 */ /* 0x000fe20008703818 */
[----:B------:R-:W-:Y:S02]  /*2200*/  UIADD3 UR10, UR7, 0x6, URZ ;  /* 0x00000006070a7890 */ /* 0x000fe4000fffe03f */
[----:B------:R-:W-:Y:S01]  /*2210*/  UIADD3 UR8, UR6, 0x6, URZ ;  /* 0x0000000606087890 */ /* 0x000fe2000fffe03f */
[----:B------:R-:W-:Y:S01]  /*2220*/  ULDC UR7, c[0x0][0x50c] ;  /* 0x0001430000077ab9 */ /* 0x000fe20000000800 */
[----:B------:R-:W-:Y:S01]  /*2230*/  UMOV UR9, 0x40000040 ;  /* 0x4000004000097882 */ /* 0x000fe20000000000 */
[----:B------:R-:W-:Y:S01]  /*2240*/  UISETP.NE.AND UP0, UPT, UR7, 0x4, UPT ;  /* 0x000000040700788c */ /* 0x000fe2000bf05270 */
[----:B------:R-:W-:Y:S01]  /*2250*/  UMOV UR11, 0x40000040 ;  /* 0x40000040000b7882 */ /* 0x000fe20000000000 */
[----:B------:R-:W-:Y:S02]  /*2260*/  UMOV UR6, 0x4 ;  /* 0x0000000400067882 */ /* 0x000fe40000000000 */
[----:B------:R-:W-:-:S06]  /*2270*/  USEL UR7, URZ, 0x1, UP0 ;  /* 0x000000013f077887 */ /* 0x000fcc0008000000 */
[----:B------:R-:W-:-:S12]  /*2280*/  ISETP.NE.AND P0, PT, RZ, UR7, PT ;  /* 0x00000007ff007c0c */ /* 0x000fd8000bf05270 */
[----:B------:R-:W-:Y:S01]  /*2290*/  QGMMA.64x256x32.F32.E5M2.E5M2 R24, gdesc[UR8], R24, gsb0 ;  /* 0x03e00000081879f3 */ /* 0x000fe20008003818 */
[----:B--2---:R-:W-:Y:S05]  /*22a0*/  @!P0 BRA `(.L_x_18) ;  /* 0x0000000800808947 */ /* 0x004fea0003800000 */
[----:B------:R-:W-:Y:S02]  /*22b0*/  WARPGROUP.DEPBAR.LE gsb0, 0x0 ;  /* 0x00008000000079c5 */ /* 0x000fe40000010000 */
[----:B------:R-:W-:-:S01]  /*22c0*/  FADD R227, RZ, R25 ;  /* 0x00000019ffe37221 */ /* 0x000fc20000000000 */
[----:B------:R-:W-:Y:S01]  /*22d0*/  FADD R228, RZ, R24 ;  /* 0x00000018ffe47221 */ /* 0x000fe20000000000 */
[----:B------:R-:W-:-:S01]  /*22e0*/  FADD R226, RZ, R26 ;  /* 0x0000001affe27221 */ /* 0x000fc20000000000 */
[----:B------:R-:W-:Y:S01]  /*22f0*/  FADD R225, RZ, R27 ;  /* 0x0000001bffe17221 */ /* 0x000fe20000000000 */
[----:B------:R-:W-:-:S01]  /*2300*/  FADD R224, RZ, R28 ;  /* 0x0000001cffe07221 */ /* 0x000fc20000000000 */
[----:B------:R0:W-:Y:S01]  /*2310*/  STL [R1+0x80], R227 ;  /* 0x000080e301007387 */ /* 0x0001e20000100800 */
[----:B------:R-:W-:-:S01]  /*2320*/  FADD R223, RZ, R29 ;  /* 0x0000001dffdf7221 */ /* 0x000fc20000000000 */
[----:B------:R-:W-:Y:S01]  /*2330*/  FADD R222, RZ, R30 ;  /* 0x0000001effde7221 */ /* 0x000fe20000000000 */
[----:B------:R-:W-:-:S01]  /*2340*/  FADD R221, RZ, R31 ;  /* 0x0000001fffdd7221 */ /* 0x000fc20000000000 */
[----:B------:R-:W-:Y:S01]  /*2350*/  FADD R220, RZ, R32 ;  /* 0x00000020ffdc7221 */ /* 0x000fe20000000000 */
[----:B------:R-:W-:-:S01]  /*2360*/  FADD R219, RZ, R33 ;  /* 0x00000021ffdb7221 */ /* 0x000fc20000000000 */
[----:B------:R-:W-:Y:S01]  /*2370*/  FADD R218, RZ, R34 ;  /* 0x00000022ffda7221 */ /* 0x000fe20000000000 */
[----:B------:R-:W-:-:S01]  /*2380*/  FADD R217, RZ, R35 ;  /* 0x00000023ffd97221 */ /* 0x000fc20000000000 */
[----:B------:R-:W-:Y:S01]  /*2390*/  FADD R216, RZ, R36 ;  /* 0x00000024ffd87221 */ /* 0x000fe20000000000 */
[----:B------:R-:W-:-:S01]  /*23a0*/  FADD R215, RZ, R37 ;  /* 0x00000025ffd77221 */ /* 0x000fc20000000000 */
[----:B0-----:R-:W-:Y:S01]  /*23b0*/  FADD R227, RZ, R124 ;  /* 0x0000007cffe37221 */ /* 0x001fe20000000000 */
[----:B------:R-:W-:-:S01]  /*23c0*/  FADD R214, RZ, R38 ;  /* 0x00000026ffd67221 */ /* 0x000fc20000000000 */
[----:B------:R-:W-:Y:S01]  /*23d0*/  FADD R213, RZ, R39 ;  /* 0x00000027ffd57221 */ /* 0x000fe20000000000 */
[----:B------:R-:W-:-:S01]  /*23e0*/  FADD R212, RZ, R40 ;  /* 0x00000028ffd47221 */ /* 0x000fc20000000000 */
[----:B------:R-:W-:Y:S01]  /*23f0*/  FADD R211, RZ, R41 ;  /* 0x00000029ffd37221 */ /* 0x000fe20000000000 */
[----:B------:R0:W-:Y:S01]  /*2400*/  STL [R1], R227 ;  /* 0x000000e301007387 */ /* 0x0001e20000100800 */
        /* <DEDUP_REMOVED lines=94> */
[----:B0-----:R-:W-:-:S05]  /*29f0*/  FADD R227, RZ, R131 ;  /* 0x00000083ffe37221 */ /* 0x001fca0000000000 */
[----:B------:R0:W-:Y:S02]  /*2a00*/  STL [R1+0x1c], R227 ;  /* 0x00001ce301007387 */ /* 0x0001e40000100800 */
        /* <DEDUP_REMOVED lines=39> */
[----:B------:R0:W-:Y:S04]  /*2c80*/  STL [R1+0x6c], R227 ;  /* 0x00006ce301007387 */ /* 0x0001e80000100800 */
[----:B0-----:R0:W5:Y:S01]  /*2c90*/  LDL.LU R227, [R1+0x80] ;  /* 0x0000800001e37983 */ /* 0x0011620000300800 */
[----:B------:R-:W-:-:S05]  /*2ca0*/  UMOV UR6, URZ ;  /* 0x0000003f00067c82 */ /* 0x000fca0008000000 */
.L_x_18:
[----:B------:R-:W-:Y:S01]  /*2cb0*/  UIADD3 UR16, UR5, 0x1, URZ ;  /* 0x0000000105107890 */ /* 0x000fe2000fffe03f */
[----:B------:R-:W-:-:S03]  /*2cc0*/  UMOV UR8, 0x1 ;  /* 0x0000000100087882 */ /* 0x000fc60000000000 */
[----:B------:R-:W-:-:S04]  /*2cd0*/  UISETP.NE.AND UP0, UPT, UR16, 0x6, UPT ;  /* 0x000000061000788c */ /* 0x000fc8000bf05270 */
[----:B------:R-:W-:Y:S02]  /*2ce0*/  USEL UR17, URZ, 0x1, UP0 ;  /* 0x000000013f117887 */ /* 0x000fe40008000000 */
[----:B------:R-:W-:Y:S02]  /*2cf0*/  USEL UR16, UR16, URZ, UP0 ;  /* 0x0000003f10107287 */ /* 0x000fe40008000000 */
[----:B------:R-:W-:-:S12]  /*2d00*/  ULOP3.LUT UR17, UR4, UR17, URZ, 0x3c, !UPT ;  /* 0x0000001104117292 */ /* 0x000fd8000f8e3c3f */
.L_x_13:
[----:B------:R-:W-:-:S04]  /*2d10*/  UISETP.LT.AND UP0, UPT, UR12, 0x1, UPT ;  /* 0x000000010c00788c */ /* 0x000fc8000bf01270 */
[----:B------:R-:W-:-:S04]  /*2d20*/  USEL UR9, UR12, 0x1, UP0 ;  /* 0x000000010c097887 */ /* 0x000fc80008000000 */
[----:B------:R-:W-:-:S04]  /*2d30*/  UIADD3 UR19, UR12, -UR9, URZ ;  /* 0x800000090c137290 */ /* 0x000fc8000fffe03f */
[----:B------:R-:W-:-:S06]  /*2d40*/  UISETP.GE.AND UP0, UPT, UR19, 0x1, UPT ;  /* 0x000000011300788c */ /* 0x000fcc000bf06270 */
[----:B------:R-:W-:-:S13]  /*2d50*/  PLOP3.LUT P0, PT, PT, PT, UP0, 0x80, 0x0 ;  /* 0x000000000000781c */ /* 0x000fda0003f0f008 */
[----:B------:R-:W-:Y:S05]  /*2d60*/  @!P0 BRA `(.L_x_19) ;  /* 0x0000001000b88947 */ /* 0x000fea0003800000 */
[----:B------:R-:W-:Y:S01]  /*2d70*/  UMOV UR18, UR5 ;  /* 0x0000000500127c82 */ /* 0x000fe20008000000 */
[----:B------:R-:W-:-:S05]  /*2d80*/  ULDC UR27, c[0x0][0x50c] ;  /* 0x00014300001b7ab9 */ /* 0x000fca0000000800 */
.L_x_27:
[----:B------:R-:W-:-:S06]  /*2d90*/  UISETP.NE.AND UP0, UPT, UR25, 0x3, UPT ;  /* 0x000000031900788c */ /* 0x000fcc000bf05270 */
[----:B------:R-:W-:-:S13]  /*2da0*/  PLOP3.LUT P1, PT, PT, PT, UP0, 0x80, 0x0 ;  /* 0x000000000000781c */ /* 0x000fda0003f2f008 */
[----:B-1---5:R-:W-:Y:S05]  /*2db0*/  @!P1 BRA `(.L_x_20) ;  /* 0x0000000000049947 */ /* 0x022fea0003800000 */
[----:B------:R-:W-:Y:S01]  /*2dc0*/  BPT.TRAP 0x1 ;  /* 0x000000040000795c */ /* 0x000fe20000300000 */
.L_x_20:
[----:B------:R-:W1:Y:S01]  /*2dd0*/  S2UR UR9, SR_CgaCtaId ;  /* 0x00000000000979c3 */ /* 0x000e620000008800 */
[----:B------:R-:W-:Y:S01]  /*2de0*/  UMOV UR14, 0x400 ;  /* 0x00000400000e7882 */ /* 0x000fe20000000000 */
[----:B------:R-:W-:-:S05]  /*2df0*/  IMAD.U32 R229, RZ, RZ, UR17 ;  /* 0x00000011ffe57e24 */ /* 0x000fca000f8e00ff */
[----:B------:R-:W-:Y:S01]  /*2e00*/  SHF.L.U32 R229, R229, 0x1f, RZ ;  /* 0x0000001fe5e57819 */ /* 0x000fe200000006ff */
[----:B-1----:R-:W-:-:S04]  /*2e10*/  ULEA UR14, UR9, UR14, 0x18 ;  /* 0x0000000e090e7291 */ /* 0x002fc8000f8ec03f */
[----:B------:R-:W-:-:S09]  /*2e20*/  ULEA UR9, UR16, UR14, 0x3 ;  /* 0x0000000e10097291 */ /* 0x000fd2000f8e183f */
[----:B------:R1:W2:Y:S01]  /*2e30*/  SYNCS.PHASECHK.TRANS64.TRYWAIT P0, [UR9], R229 ;  /* 0x000000e5ff0075a7 */ /* 0x0002a20008000149 */
[----:B------:R-:W-:Y:S05]  /*2e40*/  @!P1 BRA `(.L_x_21) ;  /* 0x0000000000049947 */ /* 0x000fea0003800000 */
[----:B------:R-:W-:Y:S01]  /*2e50*/  BPT.TRAP 0x1 ;  /* 0x000000040000795c */ /* 0x000fe20000300000 */
.L_x_21:
[----:B--2---:R-:W-:Y:S05]  /*2e60*/  @P0 BRA `(.L_x_22) ;  /* 0x0000000000080947 */ /* 0x004fea0003800000 */
[----:B------:R-:W2:Y:S02]  /*2e70*/  SYNCS.PHASECHK.TRANS64.TRYWAIT P0, [UR9], R229 ;  /* 0x000000e5ff0075a7 */ /* 0x000ea40008000149 */
[----:B--2---:R-:W-:Y:S05]  /*2e80*/  @!P0 BRA `(.L_x_23) ;  /* 0x000000d000e08947 */ /* 0x004fea0003800000 */
.L_x_22:
[----:B------:R-:W-:Y:S01]  /*2e90*/  UIADD3 UR9, UR14, 0x18180, URZ ;  /* 0x000181800e097890 */ /* 0x000fe2000fffe03f */
[----:B------:R-:W-:Y:S01]  /*2ea0*/  WARPGROUP.ARRIVE ;  /* 0x00000000000079c5 */ /* 0x000fe20000000000 */
[----:B------:R-:W-:Y:S02]  /*2eb0*/  UISETP.NE.AND UP0, UPT, UR7, URZ, UPT ;  /* 0x0000003f0700728c */ /* 0x000fe4000bf05270 */
[----:B------:R-:W-:Y:S02]  /*2ec0*/  USHF.R.U32.HI UR9, URZ, 0x4, UR9 ;  /* 0x000000043f097899 */ /* 0x000fe40008011609 */
[----:B------:R-:W-:Y:S02]  /*2ed0*/  USEL UR8, UR8, URZ, !UP0 ;  /* 0x0000003f08087287 */ /* 0x000fe4000c000000 */
[----:B------:R-:W-:Y:S02]  /*2ee0*/  ULOP3.LUT UR9, UR9, 0x3fff, URZ, 0xc0, !UPT ;  /* 0x00003fff09097892 */ /* 0x000fe4000f8ec03f */
[----:B------:R-:W-:-:S02]  /*2ef0*/  ULOP3.LUT UR7, UR15, 0x10000, URZ, 0xfc, !UPT ;  /* 0x000100000f077892 */ /* 0x000fc4000f8efc3f */
[----:B------:R-:W-:Y:S02]  /*2f00*/  ULOP3.LUT UR9, UR9, 0x10000, URZ, 0xfc, !UPT ;  /* 0x0001000009097892 */ /* 0x000fe4000f8efc3f */
[----:B------:R-:W-:Y:S02]  /*2f10*/  UISETP.NE.U32.AND UP0, UPT, UR8, URZ, UPT ;  /* 0x0000003f0800728c */ /* 0x000fe4000bf05070 */
[----:B------:R-:W-:Y:S02]  /*2f20*/  ULEA UR7, UR16, UR7, 0xa ;  /* 0x0000000710077291 */ /* 0x000fe4000f8e503f */
[----:B------:R-:W-:Y:S01]  /*2f30*/  ULEA UR26, UR16, UR9, 0xb ;  /* 0x00000009101a7291 */ /* 0x000fe2000f8e583f */
[----:B------:R-:W-:Y:S02]  /*2f40*/  UMOV UR11, 0x40000040 ;  /* 0x40000040000b7882 */ /* 0x000fe40000000000 */
[----:B------:R-:W-:Y:S01]  /*2f50*/  UMOV UR9, 0x40000040 ;  /* 0x4000004000097882 */ /* 0x000fe20000000000 */
[----:B------:R-:W-:Y:S01]  /*2f60*/  UIADD3 UR6, UR6, 0x4, URZ ;  /* 0x0000000406067890 */ /* 0x000fe2000fffe03f */
[----:B------:R-:W-:-:S02]  /*2f70*/  UMOV UR8, UR7 ;  /* 0x0000000700087c82 */ /* 0x000fc40008000000 */
[----:B------:R-:W-:Y:S02]  /*2f80*/  UMOV UR10, UR26 ;  /* 0x0000001a000a7c82 */ /* 0x000fe40008000000 */
[----:B------:R-:W-:Y:S01]  /*2f90*/  QGMMA.64x256x32.F32.E5M2.E5M2 R24, gdesc[UR8], R24, UP0 ;  /* 0x03e00000081879f3 */ /* 0x000fe2000bf03818 */
[----:B------:R-:W-:Y:S02]  /*2fa0*/  UIADD3 UR8, UR7, 0x2, URZ ;  /* 0x0000000207087890 */ /* 0x000fe4000fffe03f */
[----:B------:R-:W-:Y:S01]  /*2fb0*/  UIADD3 UR10, UR26, 0x2, URZ ;  /* 0x000000021a0a7890 */ /* 0x000fe2000fffe03f */
[----:B------:R-:W-:Y:S01]  /*2fc0*/  UMOV UR9, 0x40000040 ;  /* 0x4000004000097882 */ /* 0x000fe20000000000 */
[----:B------:R-:W-:Y:S01]  /*2fd0*/  UMOV UR11, 0x40000040 ;  /* 0x40000040000b7882 */ /* 0x000fe20000000000 */
[----:B------:R-:W-:-:S15]  /*2fe0*/  UISETP.NE.AND UP0, UPT, UR6, UR27, UPT ;  /* 0x0000001b0600728c */ /* 0x000fde000bf05270 */
[----:B------:R-:W-:-:S07]  /*2ff0*/  NOP ;  /* 0x0000000000007918 */ /* 0x000fce0000000000 */
[----:B------:R-:W-:Y:S01]  /*3000*/  QGMMA.64x256x32.F32.E5M2.E5M2 R24, gdesc[UR8], R24 ;  /* 0x03e00000081879f3 */ /* 0x000fe20008703818 */
[----:B------:R-:W-:Y:S02]  /*3010*/  UIADD3 UR8, UR7, 0x4, URZ ;  /* 0x0000000407087890 */ /* 0x000fe4000fffe03f */
[----:B------:R-:W-:Y:S01]  /*3020*/  UIADD3 UR10, UR26, 0x4, URZ ;  /* 0x000000041a0a7890 */ /* 0x000fe2000fffe03f */
[----:B------:R-:W-:Y:S01]  /*3030*/  UMOV UR9, 0x40000040 ;  /* 0x4000004000097882 */ /* 0x000fe20000000000 */
[----:B------:R-:W-:-:S15]  /*3040*/  UMOV UR11, 0x40000040 ;  /* 0x40000040000b7882 */ /* 0x000fde0000000000 */
[----:B------:R-:W-:-:S08]  /*3050*/  NOP ;  /* 0x0000000000007918 */ /* 0x000fd00000000000 */
[----:B------:R-:W-:Y:S01]  /*3060*/  QGMMA.64x256x32.F32.E5M2.E5M2 R24, gdesc[UR8], R24 ;  /* 0x03e00000081879f3 */ /* 0x000fe20008703818 */
[----:B------:R-:W-:Y:S02]  /*3070*/  UIADD3 UR8, UR7, 0x6, URZ ;  /* 0x0000000607087890 */ /* 0x000fe4000fffe03f */
[----:B------:R-:W-:Y:S01]  /*3080*/  UIADD3 UR10, UR26, 0x6, URZ ;  /* 0x000000061a0a7890 */ /* 0x000fe2000fffe03f */
[----:B------:R-:W-:Y:S01]  /*3090*/  UMOV UR9, 0x40000040 ;  /* 0x4000004000097882 */ /* 0x000fe20000000000 */
[----:B------:R-:W-:Y:S01]  /*30a0*/  UMOV UR11, 0x40000040 ;  /* 0x40000040000b7882 */ /* 0x000fe20000000000 */
[----:B------:R-:W-:-:S06]  /*30b0*/  USEL UR7, URZ, 0x1, UP0 ;  /* 0x000000013f077887 */ /* 0x000fcc0008000000 */
[----:B------:R-:W-:-:S15]  /*30c0*/  ISETP.NE.AND P0, PT, RZ, UR7, PT ;  /* 0x00000007ff007c0c */ /* 0x000fde000bf05270 */
[----:B------:R-:W-:-:S01]  /*30d0*/  NOP ;  /* 0x0000000000007918 */ /* 0x000fc20000000000 */
[----:B------:R-:W-:Y:S03]  /*30e0*/  QGMMA.64x256x32.F32.E5M2.E5M2 R24, gdesc[UR8], R24, gsb0 ;  /* 0x03e00000081879f3 */ /* 0x000fe60008003818 */
[----:B------:R-:W-:Y:S02]  /*30f0*/  WARPGROUP.DEPBAR.LE gsb0, 0x1 ;  /* 0x00008000000079c5 */ /* 0x000fe40000010100 */
[----:B------:R-:W-:Y:S05]  /*3100*/  @!P0 BRA `(.L_x_24) ;  /* 0x0000000c00708947 */ /* 0x000fea0003800000 */
[----:B------:R-:W-:Y:S02]  /*3110*/  WARPGROUP.DEPBAR.LE gsb0, 0x0 ;  /* 0x00008000000079c5 */ /* 0x000fe40000010000 */
[----:B-----5:R-:W-:-:S01]  /*3120*/  FADD R227, R25, R227 ;  /* 0x000000e319e37221 */ /* 0x020fc20000000000 */
[----:B------:R-:W-:Y:S01]  /*3130*/  FADD R226, R26, R226 ;  /* 0x000000e21ae27221 */ /* 0x000fe20000000000 */
[----:B------:R-:W-:-:S01]  /*3140*/  FADD R225, R27, R225 ;  /* 0x000000e11be17221 */ /* 0x000fc20000000000 */
[----:B------:R-:W-:Y:S01]  /*3150*/  FADD R224, R28, R224 ;  /* 0x000000e01ce07221 */ /* 0x000fe20000000000 */
[----:B------:R-:W-:-:S01]  /*3160*/  FADD R223, R29, R223 ;  /* 0x000000df1ddf7221 */ /* 0x000fc20000000000 */
[----:B------:R2:W-:Y:S01]  /*3170*/  STL [R1+0x80], R227 ;  /* 0x000080e301007387 */ /* 0x0005e20000100800 */
[----:B------:R-:W-:-:S01]  /*3180*/  FADD R222, R30, R222 ;  /* 0x000000de1ede7221 */ /* 0x000fc20000000000 */
[----:B------:R-:W-:Y:S01]  /*3190*/  FADD R221, R31, R221 ;  /* 0x000000dd1fdd7221 */ /* 0x000fe20000000000 */
[----:B------:R-:W-:-:S01]  /*31a0*/  FADD R220, R32, R220 ;  /* 0x000000dc20dc7221 */ /* 0x000fc20000000000 */
[----:B------:R-:W-:Y:S01]  /*31b0*/  FADD R219, R33, R219 ;  /* 0x000000db21db7221 */ /* 0x000fe20000000000 */
[----:B------:R-:W-:-:S01]  /*31c0*/  FADD R218, R34, R218 ;  /* 0x000000da22da7221 */ /* 0x000fc20000000000 */
[----:B------:R-:W-:Y:S01]  /*31d0*/  FADD R217, R35, R217 ;  /* 0x000000d923d97221 */ /* 0x000fe20000000000 */
[----:B------:R-:W-:-:S01]  /*31e0*/  FADD R216, R36, R216 ;  /* 0x000000d824d87221 */ /* 0x000fc20000000000 */
[----:B------:R-:W-:Y:S01]  /*31f0*/  FADD R215, R37, R215 ;  /* 0x000000d725d77221 */ /* 0x000fe20000000000 */
[----:B------:R-:W-:-:S01]  /*3200*/  FADD R214, R38, R214 ;  /* 0x000000d626d67221 */ /* 0x000fc20000000000 */
[----:B--2---:R-:W2:Y:S01]  /*3210*/  LDL.LU R227, [R1+0x28] ;  /* 0x0000280001e37983 */ /* 0x004ea20000300800 */
[----:B------:R-:W-:-:S01]  /*3220*/  FADD R213, R39, R213 ;  /* 0x000000d527d57221 */ /* 0x000fc20000000000 */
[----:B------:R-:W-:Y:S01]  /*3230*/  FADD R212, R40, R212 ;  /* 0x000000d428d47221 */ /* 0x000fe20000000000 */
[----:B------:R-:W-:-:S01]  /*3240*/  FADD R211, R41, R211 ;  /* 0x000000d329d37221 */ /* 0x000fc20000000000 */
[----:B------:R3:W-:Y:S01]  /*3250*/  STL [R1+0x84], R226 ;  /* 0x000084e201007387 */ /* 0x0007e20000100800 */
[----:B------:R-:W-:-:S03]  /*3260*/  FADD R228, R24, R228 ;  /* 0x000000e418e47221 */ /* 0x000fc60000000000 */
[----:B---3--:R-:W3:Y:S04]  /*3270*/  LDL.LU R226, [R1+0x24] ;  /* 0x0000240001e27983 */ /* 0x008ee80000300800 */
[----:B------:R4:W-:Y:S04]  /*3280*/  STL [R1+0x88], R225 ;  /* 0x000088e101007387 */ /* 0x0009e80000100800 */
[----:B----4-:R-:W4:Y:S04]  /*3290*/  LDL.LU R225, [R1+0x20] ;  /* 0x0000200001e17983 */ /* 0x010f280000300800 */
[----:B------:R0:W-:Y:S04]  /*32a0*/  STL [R1+0x8c], R224 ;  /* 0x00008ce001007387 */ /* 0x0001e80000100800 */
[----:B0-----:R-:W4:Y:S04]  /*32b0*/  LDL.LU R224, [R1+0x1c] ;  /* 0x00001c0001e07983 */ /* 0x001f280000300800 */
        /* <DEDUP_REMOVED lines=13> */
[----:B0-----:R-:W4:Y:S04]  /*3390*/  LDL.LU R217, [R1] ;  /* 0x0000000001d97983 */ /* 0x001f280000300800 */
[----:B------:R-:W-:Y:S04]  /*33a0*/  STL [R1+0xac], R216 ;  /* 0x0000acd801007387 */ /* 0x000fe80000100800 */
[----:B------:R-:W-:Y:S04]  /*33b0*/  STL [R1+0xb0], R215 ;  /* 0x0000b0d701007387 */ /* 0x000fe80000100800 */
[----:B------:R-:W-:Y:S04]  /*33c0*/  STL [R1+0xb4], R214 ;  /* 0x0000b4d601007387 */ /* 0x000fe80000100800 */
[----:B------:R-:W-:Y:S04]  /*33d0*/  STL [R1+0xb8], R213 ;  /* 0x0000b8d501007387 */ /* 0x000fe80000100800 */
[----:B------:R-:W-:Y:S04]  /*33e0*/  STL [R1+0xbc], R212 ;  /* 0x0000bcd401007387 */ /* 0x000fe80000100800 */
[----:B------:R0:W-:Y:S01]  /*33f0*/  STL [R1+0xc0], R211 ;  /* 0x0000c0d301007387 */ /* 0x0001e20000100800 */
[----:B--2---:R-:W-:-:S01]  /*3400*/  FADD R227, R134, R227 ;  /* 0x000000e386e37221 */ /* 0x004fc20000000000 */
[----:B---3--:R-:W-:Y:S01]  /*3410*/  FADD R226, R133, R226 ;  /* 0x000000e285e27221 */ /* 0x008fe20000000000 */
[----:B----4-:R-:W-:-:S01]  /*3420*/  FADD R225, R132, R225 ;  /* 0x000000e184e17221 */ /* 0x010fc20000000000 */
[----:B------:R-:W-:Y:S01]  /*3430*/  FADD R224, R131, R224 ;  /* 0x000000e083e07221 */ /* 0x000fe20000000000 */
[----:B------:R-:W-:-:S01]  /*3440*/  FADD R223, R130, R223 ;  /* 0x000000df82df7221 */ /* 0x000fc20000000000 */
[----:B------:R-:W-:Y:S01]  /*3450*/  FADD R222, R129, R222 ;  /* 0x000000de81de7221 */ /* 0x000fe20000000000 */
[----:B------:R-:W-:-:S01]  /*3460*/  FADD R221, R128, R221 ;  /* 0x000000dd80dd7221 */ /* 0x000fc20000000000 */
[----:B------:R-:W-:Y:S01]  /*3470*/  FADD R220, R127, R220 ;  /* 0x000000dc7fdc7221 */ /* 0x000fe20000000000 */
[----:B------:R-:W-:-:S01]  /*3480*/  FADD R219, R126, R219 ;  /* 0x000000db7edb7221 */ /* 0x000fc20000000000 */
[----:B------:R-:W-:Y:S01]  /*3490*/  FADD R218, R125, R218 ;  /* 0x000000da7dda7221 */ /* 0x000fe20000000000 */
[----:B------:R-:W-:-:S05]  /*34a0*/  FADD R217, R124, R217 ;  /* 0x000000d97cd97221 */ /* 0x000fca0000000000 */
[----:B------:R2:W-:Y:S04]  /*34b0*/  STL [R1], R217 ;  /* 0x000000d901007387 */ /* 0x0005e80000100800 */
[----:B------:R3:W-:Y:S04]  /*34c0*/  STL [R1+0x4], R218 ;  /* 0x000004da01007387 */ /* 0x0007e80000100800 */
[----:B------:R4:W-:Y:S04]  /*34d0*/  STL [R1+0x8], R219 ;  /* 0x000008db01007387 */ /* 0x0009e80000100800 */
[----:B------:R1:W-:Y:S04]  /*34e0*/  STL [R1+0xc], R220 ;  /* 0x00000cdc01007387 */ /* 0x0003e80000100800 */
[----:B------:R1:W-:Y:S04]  /*34f0*/  STL [R1+0x10], R221 ;  /* 0x000010dd01007387 */ /* 0x0003e80000100800 */
[----:B------:R1:W-:Y:S04]  /*3500*/  STL [R1+0x14], R222 ;  /* 0x000014de01007387 */ /* 0x0003e80000100800 */
[----:B------:R1:W-:Y:S04]  /*3510*/  STL [R1+0x18], R223 ;  /* 0x000018df01007387 */ /* 0x0003e80000100800 */
[----:B------:R1:W-:Y:S04]  /*3520*/  STL [R1+0x1c], R224 ;  /* 0x00001ce001007387 */ /* 0x0003e80000100800 */
[----:B0-----:R-:W4:Y:S04]  /*3530*/  LDL.LU R211, [R1+0x2c] ;  /* 0x00002c0001d37983 */ /* 0x001f280000300800 */
[----:B------:R0:W-:Y:S04]  /*3540*/  STL [R1+0x20], R225 ;  /* 0x000020e101007387 */ /* 0x0001e80000100800 */
[----:B------:R-:W4:Y:S04]  /*3550*/  LDL.LU R212, [R1+0x30] ;  /* 0x0000300001d47983 */ /* 0x000f280000300800 */
[----:B------:R0:W-:Y:S04]  /*3560*/  STL [R1+0x24], R226 ;  /* 0x000024e201007387 */ /* 0x0001e80000100800 */
[----:B------:R-:W4:Y:S04]  /*3570*/  LDL.LU R213, [R1+0x34] ;  /* 0x0000340001d57983 */ /* 0x000f280000300800 */
[----:B------:R0:W-:Y:S04]  /*3580*/  STL [R1+0x28], R227 ;  /* 0x000028e301007387 */ /* 0x0001e80000100800 */
[----:B------:R-:W4:Y:S04]  /*3590*/  LDL.LU R214, [R1+0x38] ;  /* 0x0000380001d67983 */ /* 0x000f280000300800 */
[----:B------:R-:W4:Y:S04]  /*35a0*/  LDL.LU R215, [R1+0x3c] ;  /* 0x00003c0001d77983 */ /* 0x000f280000300800 */
[----:B------:R-:W4:Y:S04]  /*35b0*/  LDL.LU R216, [R1+0x40] ;  /* 0x0000400001d87983 */ /* 0x000f280000300800 */
[----:B--2---:R-:W2:Y:S04]  /*35c0*/  LDL.LU R217, [R1+0x44] ;  /* 0x0000440001d97983 */ /* 0x004ea80000300800 */
[----:B---3--:R-:W3:Y:S04]  /*35d0*/  LDL.LU R218, [R1+0x48] ;  /* 0x0000480001da7983 */ /* 0x008ee80000300800 */
[----:B----4-:R-:W4:Y:S04]  /*35e0*/  LDL.LU R219, [R1+0x4c] ;  /* 0x00004c0001db7983 */ /* 0x010f280000300800 */
[----:B-1----:R-:W4:Y:S04]  /*35f0*/  LDL.LU R220, [R1+0x50] ;  /* 0x0000500001dc7983 */ /* 0x002f280000300800 */
[----:B------:R-:W4:Y:S04]  /*3600*/  LDL.LU R221, [R1+0x54] ;  /* 0x0000540001dd7983 */ /* 0x000f280000300800 */
[----:B------:R-:W4:Y:S04]  /*3610*/  LDL.LU R222, [R1+0x58] ;  /* 0x0000580001de7983 */ /* 0x000f280000300800 */
[----:B------:R-:W4:Y:S04]  /*3620*/  LDL.LU R223, [R1+0x5c] ;  /* 0x00005c0001df7983 */ /* 0x000f280000300800 */
[----:B------:R-:W4:Y:S04]  /*3630*/  LDL.LU R224, [R1+0x60] ;  /* 0x0000600001e07983 */ /* 0x000f280000300800 */
[----:B0-----:R-:W4:Y:S04]  /*3640*/  LDL.LU R225, [R1+0x64] ;  /* 0x0000640001e17983 */ /* 0x001f280000300800 */
[----:B------:R-:W4:Y:S04]  /*3650*/  LDL.LU R226, [R1+0x68] ;  /* 0x0000680001e27983 */ /* 0x000f280000300800 */
[----:B------:R-:W4:Y:S01]  /*3660*/  LDL.LU R227, [R1+0x6c] ;  /* 0x00006c0001e37983 */ /* 0x000f220000300800 */
[----:B------:R-:W-:-:S05]  /*3670*/  FADD R211, R135, R211 ;  /* 0x000000d387d37221 */ /* 0x000fca0000000000 */
[----:B------:R0:W-:Y:S01]  /*3680*/  STL [R1+0x2c], R211 ;  /* 0x00002cd301007387 */ /* 0x0001e20000100800 */
[----:B------:R-:W-:-:S03]  /*3690*/  FADD R212, R136, R212 ;  /* 0x000000d488d47221 */ /* 0x000fc60000000000 */
[----:B0-----:R0:W5:Y:S01]  /*36a0*/  LDL.LU R211, [R1+0xc0] ;  /* 0x0000c00001d37983 */ /* 0x0011620000300800 */
[----:B------:R-:W-:-:S03]  /*36b0*/  FADD R213, R137, R213 ;  /* 0x000000d589d57221 */ /* 0x000fc60000000000 */
[----:B------:R1:W-:Y:S01]  /*36c0*/  STL [R1+0x30], R212 ;  /* 0x000030d401007387 */ /* 0x0003e20000100800 */
[----:B------:R-:W-:-:S01]  /*36d0*/  FADD R214, R138, R214 ;  /* 0x000000d68ad67221 */ /* 0x000fc20000000000 */
[----:B------:R-:W-:Y:S02]  /*36e0*/  FADD R215, R139, R215 ;  /* 0x000000d78bd77221 */ /* 0x000fe40000000000 */
[----:B-1----:R0:W5:Y:S01]  /*36f0*/  LDL.LU R212, [R1+0xbc] ;  /* 0x0000bc0001d47983 */ /* 0x0021620000300800 */
[----:B------:R-:W-:-:S03]  /*3700*/  FADD R216, R140, R216 ;  /* 0x000000d88cd87221 */ /* 0x000fc60000000000 */
[----:B------:R1:W-:Y:S01]  /*3710*/  STL [R1+0x34], R213 ;  /* 0x000034d501007387 */ /* 0x0003e20000100800 */
[----:B--2---:R-:W-:-:S03]  /*3720*/  FADD R217, R141, R217 ;  /* 0x000000d98dd97221 */ /* 0x004fc60000000000 */
[----:B-1----:R0:W5:Y:S01]  /*3730*/  LDL.LU R213, [R1+0xb8] ;  /* 0x0000b80001d57983 */ /* 0x0021620000300800 */
[----:B---3--:R-:W-:-:S03]  /*3740*/  FADD R218, R142, R218 ;  /* 0x000000da8eda7221 */ /* 0x008fc60000000000 */
[----:B------:R1:W-:Y:S01]  /*3750*/  STL [R1+0x38], R214 ;  /* 0x000038d601007387 */ /* 0x0003e20000100800 */
[----:B----4-:R-:W-:-:S01]  /*3760*/  FADD R219, R143, R219 ;  /* 0x000000db8fdb7221 */ /* 0x010fc20000000000 */
[----:B------:R-:W-:Y:S02]  /*3770*/  FADD R220, R144, R220 ;  /* 0x000000dc90dc7221 */ /* 0x000fe40000000000 */
[----:B-1----:R0:W5:Y:S04]  /*3780*/  LDL.LU R214, [R1+0xb4] ;  /* 0x0000b40001d67983 */ /* 0x0021680000300800 */
[----:B------:R1:W-:Y:S01]  /*3790*/  STL [R1+0x3c], R215 ;  /* 0x00003cd701007387 */ /* 0x0003e20000100800 */
[----:B------:R-:W-:-:S01]  /*37a0*/  FADD R221, R145, R221 ;  /* 0x000000dd91dd7221 */ /* 0x000fc20000000000 */
[----:B------:R-:W-:-:S02]  /*37b0*/  FADD R222, R146, R222 ;  /* 0x000000de92de7221 */ /* 0x000fc40000000000 */
[----:B-1----:R0:W5:Y:S04]  /*37c0*/  LDL.LU R215, [R1+0xb0] ;  /* 0x0000b00001d77983 */ /* 0x0021680000300800 */
[----:B------:R1:W-:Y:S01]  /*37d0*/  STL [R1+0x40], R216 ;  /* 0x000040d801007387 */ /* 0x0003e20000100800 */
[----:B------:R-:W-:-:S03]  /*37e0*/  FADD R223, R147, R223 ;  /* 0x000000df93df7221 */ /* 0x000fc60000000000 */
        /* <DEDUP_REMOVED lines=13> */
[----:B------:R1:W-:Y:S04]  /*38c0*/  STL [R1+0x54], R221 ;  /* 0x000054dd01007387 */ /* 0x0003e80000100800 */
        /* <DEDUP_REMOVED lines=12> */
[----:B-1----:R0:W5:Y:S01]  /*3990*/  LDL.LU R227, [R1+0x80] ;  /* 0x0000800001e37983 */ /* 0x0021620000300800 */
        /* <DEDUP_REMOVED lines=82> */
[----:B0-----:R-:W-:-:S06]  /*3ec0*/  UMOV UR6, URZ ;  /* 0x0000003f00067c82 */ /* 0x001fcc0008000000 */
.L_x_24:
[----:B------:R-:W-:Y:S05]  /*3ed0*/  @!P1 BRA `(.L_x_25) ;  /* 0x0000000000049947 */ /* 0x000fea0003800000 */
[----:B------:R-:W-:Y:S01]  /*3ee0*/  BPT.TRAP 0x1 ;  /* 0x000000040000795c */ /* 0x000fe20000300000 */
.L_x_25:
[----:B------:R-:W-:Y:S02]  /*3ef0*/  UISETP.GT.U32.AND UP0, UPT, UR13, 0x1, UPT ;  /* 0x000000010d00788c */ /* 0x000fe4000bf04070 */
[----:B------:R-:W-:-:S04]  /*3f00*/  ULEA UR8, UR18, UR14, 0x3 ;  /* 0x0000000e12087291 */ /* 0x000fc8000f8e183f */
[----:B------:R-:W-:Y:S01]  /*3f10*/  UIADD3 UR8, UR8, 0x30, URZ ;  /* 0x0000003008087890 */ /* 0x000fe2000fffe03f */
[----:B------:R-:W-:-:S03]  /*3f20*/  PLOP3.LUT P0, PT, PT, PT, UP0, 0x80, 0x0 ;  /* 0x000000000000781c */ /* 0x000fc60003f0f008 */
[----:B------:R-:W-:-:S09]  /*3f30*/  UPRMT UR8, URZ, 0x654, UR8 ;  /* 0x000006543f087896 */ /* 0x000fd20008000008 */
[----:B------:R-:W-:Y:S01]  /*3f40*/  SYNCS.ARRIVE.TRANS64.RED.A1T0 RZ, [UR8], RZ ;  /* 0x000000ffffff79a7 */ /* 0x000fe20008100408 */
[----:B------:R-:W-:Y:S05]  /*3f50*/  @P0 BRA `(.L_x_26) ;  /* 0x0000000000040947 */ /* 0x000fea0003800000 */
[----:B------:R-:W-:Y:S01]  /*3f60*/  BPT.TRAP 0x1 ;  /* 0x000000040000795c */ /* 0x000fe20000300000 */
.L_x_26:
[----:B------:R-:W-:Y:S02]  /*3f70*/  UISETP.GT.AND UP2, UPT, UR19, 0x1, UPT ;  /* 0x000000011300788c */ /* 0x000fe4000bf44270 */
[----:B------:R-:W-:Y:S02]  /*3f80*/  UIADD3 UR16, UR16, 0x1, URZ ;  /* 0x0000000110107890 */ /* 0x000fe4000fffe03f */
[----:B------:R-:W-:Y:S02]  /*3f90*/  UIADD3 UR18, UR18, 0x1, URZ ;  /* 0x0000000112127890 */ /* 0x000fe4000fffe03f */
[----:B------:R-:W-:Y:S01]  /*3fa0*/  PLOP3.LUT P0, PT, PT, PT, UP2, 0x80, 0x0 ;  /* 0x000000000000781c */ /* 0x000fe20003f0f028 */
[----:B------:R-:W-:Y:S02]  /*3fb0*/  UISETP.NE.AND UP0, UPT, UR16, 0x6, UPT ;  /* 0x000000061000788c */ /* 0x000fe4000bf05270 */
[----:B------:R-:W-:Y:S02]  /*3fc0*/  UIADD3 UR9, UR19, -0x1, URZ ;  /* 0xffffffff13097890 */ /* 0x000fe4000fffe03f */
[----:B------:R-:W-:-:S02]  /*3fd0*/  USEL UR8, URZ, 0x1, UP0 ;  /* 0x000000013f087887 */ /* 0x000fc40008000000 */
[----:B------:R-:W-:Y:S02]  /*3fe0*/  UISETP.NE.AND UP1, UPT, UR18, 0x6, UPT ;  /* 0x000000061200788c */ /* 0x000fe4000bf25270 */
[----:B------:R-:W-:Y:S02]  /*3ff0*/  ULOP3.LUT UR17, UR17, UR8, URZ, 0x3c, !UPT ;  /* 0x0000000811117292 */ /* 0x000fe4000f8e3c3f */
[----:B------:R-:W-:Y:S02]  /*4000*/  USEL UR16, UR16, URZ, UP0 ;  /* 0x0000003f10107287 */ /* 0x000fe40008000000 */
[----:B------:R-:W-:Y:S01]  /*4010*/  USEL UR18, UR18, URZ, UP1 ;  /* 0x0000003f12127287 */ /* 0x000fe20008800000 */
[----:B------:R-:W-:Y:S01]  /*4020*/  UMOV UR8, 0x1 ;  /* 0x0000000100087882 */ /* 0x000fe20000000000 */
[----:B------:R-:W-:Y:S01]  /*4030*/  UMOV UR19, UR9 ;  /* 0x0000000900137c82 */ /* 0x000fe20008000000 */
[----:B------:R-:W-:Y:S09]  /*4040*/  @P0 BRA `(.L_x_27) ;  /* 0xffffffec00500947 */ /* 0x000ff2000383ffff */
.L_x_19:
[----:B------:R-:W-:-:S04]  /*4050*/  UISETP.NE.AND UP0, UPT, UR6, URZ, UPT ;  /* 0x0000003f0600728c */ /* 0x000fc8000bf05270 */
[----:B------:R-:W-:-:S06]  /*4060*/  USEL UR6, URZ, 0x1, !UP0 ;  /* 0x000000013f067887 */ /* 0x000fcc000c000000 */
[----:B------:R-:W-:-:S13]  /*4070*/  ISETP.NE.AND P0, PT, RZ, UR6, PT ;  /* 0x00000006ff007c0c */ /* 0x000fda000bf05270 */
[----:B------:R-:W-:Y:S05]  /*4080*/  @!P0 BRA `(.L_x_28) ;  /* 0x0000000c00c48947 */ /* 0x000fea0003800000 */
[----:B------:R-:W-:Y:S02]  /*4090*/  WARPGROUP.DEPBAR.LE gsb0, 0x0 ;  /* 0x00008000000079c5 */ /* 0x000fe40000010000 */
[----:B-----5:R-:W-:Y:S01]  /*40a0*/  FADD R227, R25, R227 ;  /* 0x000000e319e37221 */ /* 0x020fe20000000000 */
[----:B------:R-:W-:-:S04]  /*40b0*/  FADD R228, R24, R228 ;  /* 0x000000e418e47221 */ /* 0x000fc80000000000 */
[----:B------:R2:W-:Y:S04]  /*40c0*/  STL [R1+0x80], R227 ;  /* 0x000080e301007387 */ /* 0x0005e80000100800 */
[----:B--2---:R-:W2:Y:S04]  /*40d0*/  LDL.LU R227, [R1+0x6c] ;  /* 0x00006c0001e37983 */ /* 0x004ea80000300800 */
[----:B--2---:R2:W-:Y:S04]  /*40e0*/  STL [R1+0x84], R227 ;  /* 0x000084e301007387 */ /* 0x0045e80000100800 */
        /* <DEDUP_REMOVED lines=52> */
[----:B--2---:R-:W2:Y:S01]  /*4430*/  LDL.LU R227, [R1] ;  /* 0x0000000001e37983 */ /* 0x004ea20000300800 */
[----:B------:R-:W-:Y:S01]  /*4440*/  FADD R226, R26, R226 ;  /* 0x000000e21ae27221 */ /* 0x000fe20000000000 */
        /* <DEDUP_REMOVED lines=97> */
[----:B--2---:R-:W-:-:S05]  /*4a60*/  FADD R227, R124, R227 ;  /* 0x000000e37ce37221 */ /* 0x004fca0000000000 */
[----:B------:R2:W-:Y:S04]  /*4a70*/  STL [R1], R227 ;  /* 0x000000e301007387 */ /* 0x0005e80000100800 */
[----:B--2---:R-:W2:Y:S02]  /*4a80*/  LDL.LU R227, [R1+0xec] ;  /* 0x0000ec0001e37983 */ /* 0x004ea40000300800 */
[----:B--2---:R-:W-:-:S05]  /*4a90*/  FADD R227, R125, R227 ;  /* 0x000000e37de37221 */ /* 0x004fca0000000000 */
[----:B------:R2:W-:Y:S04]  /*4aa0*/  STL [R1+0x4], R227 ;  /* 0x000004e301007387 */ /* 0x0005e80000100800 */
        /* <DEDUP_REMOVED lines=78> */
[----:B--2---:R2:W5:Y:S02]  /*4f90*/  LDL.LU R227, [R1+0x80] ;  /* 0x0000800001e37983 */ /* 0x0045640000300800 */
.L_x_28:
[----:B------:R-:W-:Y:S02]  /*4fa0*/  WARPGROUP.DEPBAR.LE gsb0, 0x0 ;  /* 0x00008000000079c5 */ /* 0x000fe40000010000 */
[----:B------:R-:W3:Y:S02]  /*4fb0*/  LDC R24, c[0x0][0x28c] ;  /* 0x0000a300ff187b82 */ /* 0x000ee40000000800 */
[----:B---3--:R-:W-:-:S13]  /*4fc0*/  ISETP.GE.AND P0, PT, R24, 0x1, PT ;  /* 0x000000011800780c */ /* 0x008fda0003f06270 */
[----:B------:R-:W-:Y:S05]  /*4fd0*/  @!P0 BRA `(.L_x_29) ;  /* 0x0000000000488947 */ /* 0x000fea0003800000 */
[----:B------:R-:W-:-:S06]  /*4fe0*/  UISETP.NE.AND UP0, UPT, UR25, 0x3, UPT ;  /* 0x000000031900788c */ /* 0x000fcc000bf05270 */
[----:B------:R-:W-:-:S13]  /*4ff0*/  PLOP3.LUT P0, PT, PT, PT, UP0, 0x80, 0x0 ;  /* 0x000000000000781c */ /* 0x000fda0003f0f008 */
[----:B------:R-:W-:Y:S05]  /*5000*/  @!P0 BRA `(.L_x_30) ;  /* 0x0000000000048947 */ /* 0x000fea0003800000 */
[----:B------:R-:W-:Y:S01]  /*5010*/  BPT.TRAP 0x1 ;  /* 0x000000040000795c */ /* 0x000fe20000300000 */
.L_x_30:
[----:B------:R-:W-:-:S04]  /*5020*/  UISETP.LT.AND UP0, UPT, UR12, 0x1, UPT ;  /* 0x000000010c00788c */ /* 0x000fc8000bf01270 */
[----:B------:R-:W-:Y:S02]  /*5030*/  USEL UR8, UR12, 0x1, UP0 ;  /* 0x000000010c087887 */ /* 0x000fe40008000000 */
[----:B------:R-:W-:Y:S02]  /*5040*/  UISETP.GT.U32.AND UP0, UPT, UR13, 0x1, UPT ;  /* 0x000000010d00788c */ /* 0x000fe4000bf04070 */
[----:B------:R-:W-:-:S04]  /*5050*/  UIADD3 UR8, UR5, UR12, -UR8 ;  /* 0x0000000c05087290 */ /* 0x000fc8000fffe808 */
[----:B------:R-:W-:Y:S01]  /*5060*/  UIMAD.WIDE.U32 UR6, UR8, -0x55555555, URZ ;  /* 0xaaaaaaab080678a5 */ /* 0x000fe2000f8e003f */
[----:B------:R-:W-:-:S03]  /*5070*/  PLOP3.LUT P0, PT, PT, PT, UP0, 0x80, 0x0 ;  /* 0x000000000000781c */ /* 0x000fc60003f0f008 */
[----:B------:R-:W-:-:S04]  /*5080*/  USHF.R.U32.HI UR6, URZ, 0x2, UR7 ;  /* 0x000000023f067899 */ /* 0x000fc80008011607 */
[----:B------:R-:W-:-:S04]  /*5090*/  UIMAD UR8, UR6, -0x6, UR8 ;  /* 0xfffffffa060878a4 */ /* 0x000fc8000f8e0208 */
[----:B------:R-:W-:-:S04]  /*50a0*/  ULEA UR8, UR8, UR14, 0x3 ;  /* 0x0000000e08087291 */ /* 0x000fc8000f8e183f */
[----:B------:R-:W-:-:S04]  /*50b0*/  UIADD3 UR8, UR8, 0x30, URZ ;  /* 0x0000003008087890 */ /* 0x000fc8000fffe03f */
[----:B------:R-:W-:-:S09]  /*50c0*/  UPRMT UR8, URZ, 0x654, UR8 ;  /* 0x000006543f087896 */ /* 0x000fd20008000008 */
[----:B------:R-:W-:Y:S01]  /*50d0*/  SYNCS.ARRIVE.TRANS64.RED.A1T0 RZ, [UR8], RZ ;  /* 0x000000ffffff79a7 */ /* 0x000fe20008100408 */
[----:B------:R-:W-:Y:S05]  /*50e0*/  @P0 BRA `(.L_x_29) ;  /* 0x0000000000040947 */ /* 0x000fea0003800000 */
[----:B------:R-:W-:Y:S01]  /*50f0*/  BPT.TRAP 0x1 ;  /* 0x000000040000795c */ /* 0x000fe20000300000 */
.L_x_29:
[----:B------:R3:W-:Y:S01]  /*5100*/  STL [R1+0x88], R3 ;  /* 0x0000880301007387 */ /* 0x0007e20000100800 */
[----:B------:R-:W4:Y:S01]  /*5110*/  LDC R28, c[0x0][0x288] ;  /* 0x0000a200ff1c7b82 */ /* 0x000f220000000800 */
[----:B------:R-:W-:Y:S02]  /*5120*/  UIADD3 UR9, UR12, UR5, URZ ;  /* 0x000000050c097290 */ /* 0x000fe4000fffe03f */
[----:B------:R0:W-:Y:S01]  /*5130*/  STL [R1+0x84], R2 ;  /* 0x0000840201007387 */ /* 0x0001e20000100800 */
[----:B------:R-:W-:Y:S01]  /*5140*/  USHF.R.S32.HI UR10, URZ, 0x1f, UR24 ;  /* 0x0000001f3f0a7899 */ /* 0x000fe20008011418 */
[----:B------:R-:W-:Y:S01]  /*5150*/  ULDC.64 UR14, c[0x0][0x5d0] ;  /* 0x00017400000e7ab9 */ /* 0x000fe20000000a00 */
[----:B------:R-:W-:Y:S01]  /*5160*/  ULDC UR11, c[0x0][0x284] ;  /* 0x0000a100000b7ab9 */ /* 0x000fe20000000800 */
[----:B---3--:R-:W3:Y:S01]  /*5170*/  S2R R3, SR_TID.X ;  /* 0x0000000000037919 */ /* 0x008ee20000002100 */
[----:B0-----:R-:W2:Y:S04]  /*5180*/  LDL.LU R2, [R1+0x78] ;  /* 0x0000780001027983 */ /* 0x001ea80000300800 */
[----:B-----5:R0:W-:Y:S04]  /*5190*/  STL [R1+0x80], R0 ;  /* 0x0000800001007387 */ /* 0x0201e80000100800 */
[----:B0-----:R-:W2:Y:S01]  /*51a0*/  LDL.LU R0, [R1+0x7c] ;  /* 0x00007c0001007983 */ /* 0x001ea20000300800 */
[----:B------:R-:W-:-:S02]  /*51b0*/  UISETP.GT.U32.AND UP0, UPT, UR9, 0x5, UPT ;  /* 0x000000050900788c */ /* 0x000fc4000bf04070 */
[----:B------:R-:W-:Y:S01]  /*51c0*/  UISETP.GE.U32.AND UP1, UPT, UR12, 0x6, UPT ;  /* 0x000000060c00788c */ /* 0x000fe2000bf26070 */
[--C-:B---3--:R-:W-:Y:S02]  /*51d0*/  SHF.R.U32.HI R24, RZ, 0x2, R3.reuse ;  /* 0x00000002ff187819 */ /* 0x108fe40000011603 */
[----:B------:R-:W-:Y:S02]  /*51e0*/  LOP3.LUT R26, R3, 0x60, RZ, 0xc0, !PT ;  /* 0x00000060031a7812 */ /* 0x000fe400078ec0ff */
[----:B------:R-:W-:Y:S02]  /*51f0*/  SHF.R.U32.HI R27, RZ, 0x7, R3 ;  /* 0x00000007ff1b7819 */ /* 0x000fe40000011603 */
[----:B------:R-:W-:Y:S02]  /*5200*/  LOP3.LUT R25, R24, 0x7, RZ, 0xc0, !PT ;  /* 0x0000000718197812 */ /* 0x000fe400078ec0ff */
[----:B------:R-:W-:Y:S02]  /*5210*/  SHF.R.U32.HI R26, RZ, 0x1, R26 ;  /* 0x00000001ff1a7819 */ /* 0x000fe4000001161a */
[----:B------:R-:W-:-:S02]  /*5220*/  LOP3.LUT R24, R27, 0x1, RZ, 0xc0, !PT ;  /* 0x000000011b187812 */ /* 0x000fc400078ec0ff */
[----:B------:R-:W-:-:S03]  /*5230*/  IADD3 R29, RZ, -R26, -R25 ;  /* 0x8000001aff1d7210 */ /* 0x000fc60007ffe819 */
[C---:B------:R-:W-:Y:S02]  /*5240*/  IMAD.SHL.U32 R30, R24.reuse, 0x40, RZ ;  /* 0x00000040181e7824 */ /* 0x040fe400078e00ff */
[----:B------:R-:W-:Y:S02]  /*5250*/  IMAD R29, R24, -0x40, R29 ;  /* 0xffffffc0181d7824 */ /* 0x000fe400078e021d */
[----:B------:R-:W-:Y:S01]  /*5260*/  IMAD.SHL.U32 R24, R3, 0x2, RZ ;  /* 0x0000000203187824 */ /* 0x000fe200078e00ff */
[----:B------:R-:W-:-:S04]  /*5270*/  LOP3.LUT R27, R30, 0x40, R25, 0xe2, !PT ;  /* 0x000000401e1b7812 */ /* 0x000fc800078ee219 */
[----:B------:R-:W-:Y:S02]  /*5280*/  LOP3.LUT R30, R24, 0x6, RZ, 0xc0, !PT ;  /* 0x00000006181e7812 */ /* 0x000fe400078ec0ff */
[----:B------:R-:W-:Y:S02]  /*5290*/  LOP3.LUT R24, R3, 0x3, RZ, 0xc0, !PT ;  /* 0x0000000303187812 */ /* 0x000fe400078ec0ff */
[----:B------:R0:W5:Y:S01]  /*52a0*/  LDL.LU R3, [R1+0x88] ;  /* 0x0000880001037983 */ /* 0x0001620000300800 */
[----:B------:R-:W-:Y:S02]  /*52b0*/  UIMAD.WIDE.U32 UR6, UR9, -0x55555555, URZ ;  /* 0xaaaaaaab090678a5 */ /* 0x000fe4000f8e003f */
[----:B----4-:R-:W-:Y:S02]  /*52c0*/  IMAD R34, R24, -0x2, R28 ;  /* 0xfffffffe18227824 */ /* 0x010fe400078e021c */
[----:B--2---:R-:W-:Y:S01]  /*52d0*/  IMAD.SHL.U32 R35, R2, 0x100, RZ ;  /* 0x0000010002237824 */ /* 0x004fe200078e00ff */
[----:B------:R-:W-:-:S02]  /*52e0*/  PRMT R30, R30, 0x6540, R2 ;  /* 0x000065401e1e7816 */ /* 0x000fc40000000002 */
[----:B------:R0:W5:Y:S01]  /*52f0*/  LDL.LU R2, [R1+0x84] ;  /* 0x0000840001027983 */ /* 0x0001620000300800 */
[----:B------:R-:W-:Y:S01]  /*5300*/  UIMAD UR5, UR10, UR14, URZ ;  /* 0x0000000e0a0572a4 */ /* 0x000fe2000f8e023f */
[----:B------:R-:W-:Y:S01]  /*5310*/  ISETP.GE.AND P0, PT, R35, R28, PT ;  /* 0x0000001c2300720c */ /* 0x000fe20003f06270 */
[----:B------:R-:W-:Y:S01]  /*5320*/  UISETP.LT.U32.AND UP0, UPT, UR12, 0x6, UP0 ;  /* 0x000000060c00788c */ /* 0x000fe20008701070 */
[----:B------:R-:W-:Y:S01]  /*5330*/  SHF.R.S32.HI R31, RZ, 0x1f, R30 ;  /* 0x0000001fff1f7819 */ /* 0x000fe2000001141e */
[----:B------:R-:W-:Y:S01]  /*5340*/  UIMAD UR8, UR24, UR15, UR5 ;  /* 0x0000000f180872a4 */ /* 0x000fe2000f8e0205 */
[----:B------:R-:W-:Y:S01]  /*5350*/  IMAD.U32 R25, RZ, RZ, UR14 ;  /* 0x0000000eff197e24 */ /* 0x000fe2000f8e00ff */
[----:B------:R-:W-:Y:S02]  /*5360*/  USEL UR5, URZ, 0x1, !UP0 ;  /* 0x000000013f057887 */ /* 0x000fe4000c000000 */
[----:B------:R-:W-:Y:S01]  /*5370*/  USHF.R.U32.HI UR6, URZ, 0x2, UR7 ;  /* 0x000000023f067899 */ /* 0x000fe20008011607 */
[----:B------:R-:W-:-:S02]  /*5380*/  IMAD.SHL.U32 R28, R0, 0x80, RZ ;  /* 0x00000080001c7824 */ /* 0x000fc400078e00ff */
[----:B------:R-:W-:Y:S02]  /*5390*/  IMAD.WIDE R32, R0, 0x80, RZ ;  /* 0x0000008000207825 */ /* 0x000fe400078e02ff */
[----:B------:R0:W5:Y:S01]  /*53a0*/  LDL.LU R0, [R1+0x80] ;  /* 0x0000800001007983 */ /* 0x0001620000300800 */
[C---:B------:R-:W-:Y:S01]  /*53b0*/  ISETP.GE.OR P0, PT, R28.reuse, UR11, P0 ;  /* 0x0000000b1c007c0c */ /* 0x040fe20008706670 */
[----:B------:R-:W-:Y:S01]  /*53c0*/  ULOP3.LUT UR4, UR4, UR5, URZ, 0x3c, !UPT ;  /* 0x0000000504047292 */ /* 0x000fe2000f8e3c3f */
[----:B------:R-:W-:Y:S01]  /*53d0*/  IMAD.WIDE.U32 R24, R25, UR24, R30 ;  /* 0x0000001819187c25 */ /* 0x000fe2000f8e001e */
[----:B------:R-:W-:Y:S01]  /*53e0*/  UIMAD UR5, UR6, -0x6, UR9 ;  /* 0xfffffffa060578a4 */ /* 0x000fe2000f8e0209 */
[----:B------:R-:W-:Y:S01]  /*53f0*/  IADD3 R38, -R28, UR11, R29 ;  /* 0x0000000b1c267c10 */ /* 0x000fe2000fffe11d */
[----:B------:R-:W-:Y:S01]  /*5400*/  @UP1 ULOP3.LUT UR4, UR4, 0x1, UR6, 0x78, !UPT ;  /* 0x0000000104041892 */ /* 0x000fe2000f8e7806 */
[----:B------:R-:W-:Y:S01]  /*5410*/  VIADD R25, R25, UR8 ;  /* 0x0000000819197c36 */ /* 0x000fe20008000000 */
[----:B------:R-:W-:Y:S01]  /*5420*/  LOP3.LUT R39, R32, R27, R26, 0xfe, !PT ;  /* 0x0000001b20277212 */ /* 0x000fe200078efe1a */
[----:B------:R-:W-:-:S02]  /*5430*/  IMAD.IADD R35, R34, 0x1, -R35 ;  /* 0x0000000122237824 */ /* 0x000fc400078e0a23 */
[----:B------:R-:W-:-:S03]  /*5440*/  IMAD.MOV.U32 R34, RZ, RZ, -0x1 ;  /* 0xffffffffff227424 */ /* 0x000fc600078e00ff */
[----:B0-----:R-:W-:Y:S05]  /*5450*/  @P0 BRA `(.L_x_31) ;  /* 0x0000008c00880947 */ /* 0x001fea0003800000 */
[----:B------:R-:W0:Y:S01]  /*5460*/  LDC.64 R28, c[0x0][0x5c8] ;  /* 0x00017200ff1c7b82 */ /* 0x000e220000000a00 */
[----:B------:R-:W-:Y:S01]  /*5470*/  ULDC.64 UR6, c[0x0][0x5c0] ;  /* 0x0001700000067ab9 */ /* 0x000fe20000000a00 */
[----:B------:R-:W-:Y:S01]  /*5480*/  BSSY B0, `(.L_x_31) ;  /* 0x00008df000007945 */ /* 0x000fe20003800000 */
[-C--:B0-----:R-:W-:Y:S02]  /*5490*/  IMAD R26, R33, R28.reuse, RZ ;  /* 0x0000001c211a7224 */ /* 0x081fe400078e02ff */
[----:B------:R-:W-:-:S04]  /*54a0*/  IMAD.WIDE.U32 R24, R39, R28, R24 ;  /* 0x0000001c27187225 */ /* 0x000fc800078e0018 */
[----:B------:R-:W-:Y:S01]  /*54b0*/  IMAD R27, R39, R29, R26 ;  /* 0x0000001d271b7224 */ /* 0x000fe200078e021a */
[----:B------:R-:W-:Y:S02]  /*54c0*/  LEA R26, P0, R28, R24, 0x3 ;  /* 0x000000181c1a7211 */ /* 0x000fe400078018ff */
[----:B------:R-:W-:Y:S01]  /*54d0*/  IADD3 R24, P1, R24, UR6, RZ ;  /* 0x0000000618187c10 */ /* 0x000fe2000ff3e0ff */
[----:B------:R-:W-:Y:S01]  /*54e0*/  IMAD.IADD R27, R25, 0x1, R27 ;  /* 0x00000001191b7824 */ /* 0x000fe200078e021b */
[----:B------:R-:W-:-:S04]  /*54f0*/  IADD3 R26, P3, R26, UR6, RZ ;  /* 0x000000061a1a7c10 */ /* 0x000fc8000ff7e0ff */
[----:B------:R-:W-:Y:S02]  /*5500*/  LEA.HI.X R28, R28, R27, R29, 0x3, P0 ;  /* 0x0000001b1c1c7211 */ /* 0x000fe400000f1c1d */
[----:B------:R-:W-:Y:S02]  /*5510*/  FSETP.NEU.AND P0, PT, RZ, UR23, PT ;  /* 0x00000017ff007c0b */ /* 0x000fe4000bf0d000 */
[----:B------:R-:W-:Y:S02]  /*5520*/  IADD3.X R25, R27, UR7, RZ, P1, !PT ;  /* 0x000000071b197c10 */ /* 0x000fe40008ffe4ff */
[----:B------:R-:W-:-:S09]  /*5530*/  IADD3.X R27, R28, UR7, RZ, P3, !PT ;  /* 0x000000071c1b7c10 */ /* 0x000fd20009ffe4ff */
[----:B------:R-:W-:Y:S05]  /*5540*/  @!P0 BRA `(.L_x_32) ;  /* 0x0000006800d08947 */ /* 0x000fea0003800000 */
[----:B------:R-:W-:Y:S01]  /*5550*/  ULDC.64 UR8, c[0x0][0x5b8] ;  /* 0x00016e0000087ab9 */ /* 0x000fe20000000a00 */
[----:B------:R-:W-:Y:S01]  /*5560*/  ISETP.GE.AND P0, PT, R38, 0x1, PT ;  /* 0x000000012600780c */ /* 0x000fe20003f06270 */
[----:B------:R-:W-:Y:S02]  /*5570*/  UIMAD UR6, UR10, UR8, URZ ;  /* 0x000000080a0672a4 */ /* 0x000fe4000f8e023f */
[----:B------:R-:W-:Y:S01]  /*5580*/  IMAD.U32 R29, RZ, RZ, UR8 ;  /* 0x00000008ff1d7e24 */ /* 0x000fe2000f8e00ff */
[----:B------:R-:W-:Y:S01]  /*5590*/  BSSY B1, `(.L_x_33) ;  /* 0x000000f000017945 */ /* 0x000fe20003800000 */
[----:B------:R-:W-:Y:S01]  /*55a0*/  ISETP.LT.OR P4, PT, R35, 0x1, !P0 ;  /* 0x000000012300780c */ /* 0x000fe20004781670 */
[----:B------:R-:W-:Y:S02]  /*55b0*/  UIMAD UR6, UR24, UR9, UR6 ;  /* 0x00000009180672a4 */ /* 0x000fe4000f8e0206 */
[----:B------:R-:W-:Y:S01]  /*55c0*/  IMAD.WIDE.U32 R30, R29, UR24, R30 ;  /* 0x000000181d1e7c25 */ /* 0x000fe2000f8e001e */
[----:B------:R-:W-:-:S03]  /*55d0*/  ULDC.64 UR8, c[0x0][0x5a8] ;  /* 0x00016a0000087ab9 */ /* 0x000fc60000000a00 */
[----:B------:R-:W-:Y:S01]  /*55e0*/  VIADD R31, R31, UR6 ;  /* 0x000000061f1f7c36 */ /* 0x000fe20008000000 */
[----:B------:R-:W-:Y:S02]  /*55f0*/  ULDC.64 UR6, c[0x0][0x5b0] ;  /* 0x00016c0000067ab9 */ /* 0x000fe40000000a00 */
[----:B------:R-:W-:Y:S02]  /*5600*/  IMAD R36, R33, UR6, RZ ;  /* 0x0000000621247c24 */ /* 0x000fe4000f8e02ff */
[----:B------:R-:W-:-:S04]  /*5610*/  IMAD.WIDE.U32 R28, R39, UR6, R30 ;  /* 0x00000006271c7c25 */ /* 0x000fc8000f8e001e */
[--C-:B------:R-:W-:Y:S01]  /*5620*/  IMAD R37, R39, UR7, R36.reuse ;  /* 0x0000000727257c24 */ /* 0x100fe2000f8e0224 */
[----:B------:R-:W-:Y:S02]  /*5630*/  IADD3 R28, P1, R28, UR8, RZ ;  /* 0x000000081c1c7c10 */ /* 0x000fe4000ff3e0ff */
[----:B------:R-:W-:Y:S02]  /*5640*/  PRMT R36, RZ, 0x7610, R36 ;  /* 0x00007610ff247816 */ /* 0x000fe40000000024 */
[----:B------:R-:W-:Y:S01]  /*5650*/  IADD3.X R29, R29, UR9, R37, P1, !PT ;  /* 0x000000091d1d7c10 */ /* 0x000fe20008ffe425 */
[----:B------:R-:W-:Y:S08]  /*5660*/  @P4 BRA `(.L_x_34) ;  /* 0x0000000000044947 */ /* 0x000ff00003800000 */
[----:B------:R0:W5:Y:S02]  /*5670*/  LDG.E.U8 R36, desc[UR20][R28.64] ;  /* 0x000000141c247981 */ /* 0x000164000c1e1100 */
.L_x_34:
[----:B------:R-:W-:Y:S05]  /*5680*/  BSYNC B1 ;  /* 0x0000000000017941 */ /* 0x000fea0003800000 */
.L_x_33:
[----:B-----5:R-:W-:Y:S01]  /*5690*/  LOP3.LUT R36, R36, 0xff, RZ, 0xc0, !PT ;  /* 0x000000ff24247812 */ /* 0x020fe200078ec0ff */
[----:B------:R-:W-:Y:S01]  /*56a0*/  BSSY B1, `(.L_x_35) ;  /* 0x000000b000017945 */ /* 0x000fe20003800000 */
[----:B------:R-:W-:Y:S02]  /*56b0*/  ISETP.LT.OR P3, PT, R35, 0x2, !P0 ;  /* 0x000000022300780c */ /* 0x000fe40004761670 */
[----:B------:R-:W-:-:S05]  /*56c0*/  F2FP.F16.E5M2.UNPACK_B R36, R36 ;  /* 0x00000024ff24723e */ /* 0x000fca00020004ff */
[----:B------:R-:W-:-:S05]  /*56d0*/  HADD2.F32 R36, -RZ, R36.H0_H0 ;  /* 0x20000024ff247230 */ /* 0x000fca0000004100 */
[----:B------:R-:W-:Y:S01]  /*56e0*/  FMUL R37, R36, UR23 ;  /* 0x0000001724257c20 */ /* 0x000fe20008400000 */
[----:B------:R-:W-:-:S03]  /*56f0*/  PRMT R36, RZ, 0x7610, R36 ;  /* 0x00007610ff247816 */ /* 0x000fc60000000024 */
[----:B------:R-:W-:-:S05]  /*5700*/  FFMA R37, R228, UR22, R37 ;  /* 0x00000016e4257c23 */ /* 0x000fca0008000025 */
[----:B------:R-:W-:-:S05]  /*5710*/  F2FP.SATFINITE.E5M2.F32.PACK_AB_MERGE_C R37, RZ, R37, RZ ;  /* 0x00000025ff25723e */ /* 0x000fca00048060ff */
[----:B------:R2:W-:Y:S01]  /*5720*/  @!P4 STG.E.U8 desc[UR20][R24.64], R37 ;  /* 0x000000251800c986 */ /* 0x0005e2000c101114 */
[----:B------:R-:W-:Y:S05]  /*5730*/  @P3 BRA `(.L_x_36) ;  /* 0x0000000000043947 */ /* 0x000fea0003800000 */
[----:B------:R3:W5:Y:S02]  /*5740*/  LDG.E.U8 R36, desc[UR20][R28.64+0x1] ;  /* 0x000001141c247981 */ /* 0x000764000c1e1100 */
.L_x_36:
[----:B------:R-:W-:Y:S05]  /*5750*/  BSYNC B1 ;  /* 0x0000000000017941 */ /* 0x000fea0003800000 */
.L_x_35:
[----:B-----5:R-:W-:Y:S01]  /*5760*/  LOP3.LUT R36, R36, 0xff, RZ, 0xc0, !PT ;  /* 0x000000ff24247812 */ /* 0x020fe200078ec0ff */
[----:B------:R-:W-:Y:S01]  /*5770*/  BSSY B1, `(.L_x_37) ;  /* 0x0000013000017945 */ /* 0x000fe20003800000 */
[----:B--2---:R-:W-:Y:S02]  /*5780*/  IADD3 R37, P1, R39, 0x8, RZ ;  /* 0x0000000827257810 */ /* 0x004fe40007f3e0ff */
[----:B------:R-:W-:-:S03]  /*5790*/  F2FP.F16.E5M2.UNPACK_B R36, R36 ;  /* 0x00000024ff24723e */ /* 0x000fc600020004ff */
[----:B------:R-:W-:Y:S01]  /*57a0*/  IMAD.X R32, RZ, RZ, R33, P1 ;  /* 0x000000ffff207224 */ /* 0x000fe200008e0621 */
[----:B------:R-:W-:Y:S01]  /*57b0*/  ISETP.GE.AND P1, PT, R38, 0x9, PT ;  /* 0x000000092600780c */ /* 0x000fe20003f26270 */
[----:B------:R-:W-:Y:S02]  /*57c0*/  HADD2.F32 R36, -RZ, R36.H0_H0 ;  /* 0x20000024ff247230 */ /* 0x000fe40000004100 */
[----:B------:R-:W-:Y:S01]  /*57d0*/  IMAD R32, R32, UR6, RZ ;  /* 0x0000000620207c24 */ /* 0x000fe2000f8e02ff */
[----:B------:R-:W-:Y:S01]  /*57e0*/  ISETP.LT.OR P5, PT, R35, 0x1, !P1 ;  /* 0x000000012300780c */ /* 0x000fe20004fa1670 */
[----:B------:R-:W-:-:S04]  /*57f0*/  IMAD.WIDE.U32 R30, R37, UR6, R30 ;  /* 0x00000006251e7c25 */ /* 0x000fc8000f8e001e */
[----:B------:R-:W-:Y:S01]  /*5800*/  FMUL R36, R36, UR23 ;  /* 0x0000001724247c20 */ /* 0x000fe20008400000 */
[----:B------:R-:W-:-:S03]  /*5810*/  IMAD R37, R37, UR7, R32 ;  /* 0x0000000725257c24 */ /* 0x000fc6000f8e0220 */
[----:B------:R-:W-:Y:S01]  /*5820*/  FFMA R36, R227, UR22, R36 ;  /* 0x00000016e3247c23 */ /* 0x000fe20008000024 */
[----:B------:R-:W-:Y:S02]  /*5830*/  IADD3 R30, P4, R30, UR8, RZ ;  /* 0x000000081e1e7c10 */ /* 0x000fe4000ff9e0ff */
[----:B------:R-:W-:Y:S02]  /*5840*/  PRMT R32, RZ, 0x7610, R32 ;  /* 0x00007610ff207816 */ /* 0x000fe40000000020 */
[----:B------:R-:W-:Y:S02]  /*5850*/  F2FP.SATFINITE.E5M2.F32.PACK_AB_MERGE_C R33, RZ, R36, RZ ;  /* 0x00000024ff21723e */ /* 0x000fe400048060ff */
[----:B------:R-:W-:-:S03]  /*5860*/  IADD3.X R31, R31, UR9, R37, P4, !PT ;  /* 0x000000091f1f7c10 */ /* 0x000fc6000a7fe425 */
[----:B------:R2:W-:Y:S01]  /*5870*/  @!P3 STG.E.U8 desc[UR20][R24.64+0x1], R33 ;  /* 0x000001211800b986 */ /* 0x0005e2000c101114 */
[----:B------:R-:W-:Y:S05]  /*5880*/  @P5 BRA `(.L_x_38) ;  /* 0x0000000000045947 */ /* 0x000fea0003800000 */
[----:B------:R4:W5:Y:S02]  /*5890*/  LDG.E.U8 R32, desc[UR20][R30.64] ;  /* 0x000000141e207981 */ /* 0x000964000c1e1100 */
.L_x_38:
[----:B------:R-:W-:Y:S05]  /*58a0*/  BSYNC B1 ;  /* 0x0000000000017941 */ /* 0x000fea0003800000 */
.L_x_37:
[----:B-----5:R-:W-:Y:S01]  /*58b0*/  LOP3.LUT R32, R32, 0xff, RZ, 0xc0, !PT ;  /* 0x000000ff20207812 */ /* 0x020fe200078ec0ff */
[----:B------:R-:W-:Y:S01]  /*58c0*/  BSSY B1, `(.L_x_39) ;  /* 0x000000b000017945 */ /* 0x000fe20003800000 */
[----:B------:R-:W-:Y:S02]  /*58d0*/  ISETP.LT.OR P3, PT, R35, 0x2, !P1 ;  /* 0x000000022300780c */ /* 0x000fe40004f61670 */
[----:B------:R-:W-:-:S05]  /*58e0*/  F2FP.F16.E5M2.UNPACK_B R32, R32 ;  /* 0x00000020ff20723e */ /* 0x000fca00020004ff */
[----:B------:R-:W-:-:S05]  /*58f0*/  HADD2.F32 R32, -RZ, R32.H0_H0 ;  /* 0x20000020ff207230 */ /* 0x000fca0000004100 */
[----:B--2---:R-:W-:Y:S01]  /*5900*/  FMUL R33, R32, UR23 ;  /* 0x0000001720217c20 */ /* 0x004fe20008400000 */
[----:B------:R-:W-:-:S03]  /*5910*/  PRMT R32, RZ, 0x7610, R32 ;  /* 0x00007610ff207816 */ /* 0x000fc60000000020 */
[----:B------:R-:W-:-:S05]  /*5920*/  FFMA R33, R226, UR22, R33 ;  /* 0x00000016e2217c23 */ /* 0x000fca0008000021 */
[----:B------:R-:W-:-:S05]  /*5930*/  F2FP.SATFINITE.E5M2.F32.PACK_AB_MERGE_C R33, RZ, R33, RZ ;  /* 0x00000021ff21723e */ /* 0x000fca00048060ff */
[----:B------:R2:W-:Y:S01]  /*5940*/  @!P5 STG.E.U8 desc[UR20][R26.64], R33 ;  /* 0x000000211a00d986 */ /* 0x0005e2000c101114 */
[----:B------:R-:W-:Y:S05]  /*5950*/  @P3 BRA `(.L_x_40) ;  /* 0x0000000000043947 */ /* 0x000fea0003800000 */
[----:B------:R0:W5:Y:S02]  /*5960*/  LDG.E.U8 R32, desc[UR20][R30.64+0x1] ;  /* 0x000001141e207981 */ /* 0x000164000c1e1100 */
.L_x_40:
[----:B------:R-:W-:Y:S05]  /*5970*/  BSYNC B1 ;  /* 0x0000000000017941 */ /* 0x000fea0003800000 */
.L_x_39:
[----:B-----5:R-:W-:Y:S01]  /*5980*/  LOP3.LUT R32, R32, 0xff, RZ, 0xc0, !PT ;  /* 0x000000ff20207812 */ /* 0x020fe200078ec0ff */
[----:B------:R-:W-:Y:S01]  /*5990*/  BSSY B1, `(.L_x_41) ;  /* 0x000000b000017945 */ /* 0x000fe20003800000 */
[----:B------:R-:W-:Y:S02]  /*59a0*/  ISETP.LT.OR P4, PT, R35, 0x9, !P0 ;  /* 0x000000092300780c */ /* 0x000fe40004781670 */
[----:B------:R-:W-:-:S05]  /*59b0*/  F2FP.F16.E5M2.UNPACK_B R32, R32 ;  /* 0x00000020ff20723e */ /* 0x000fca00020004ff */
[----:B------:R-:W-:-:S05]  /*59c0*/  HADD2.F32 R32, -RZ, R32.H0_H0 ;  /* 0x20000020ff207230 */ /* 0x000fca0000004100 */
[----:B------:R-:W-:-:S04]  /*59d0*/  FMUL R32, R32, UR23 ;  /* 0x0000001720207c20 */ /* 0x000fc80008400000 */
[----:B------:R-:W-:-:S05]  /*59e0*/  FFMA R32, R225, UR22, R32 ;  /* 0x00000016e1207c23 */ /* 0x000fca0008000020 */
[----:B--2---:R-:W-:Y:S02]  /*59f0*/  F2FP.SATFINITE.E5M2.F32.PACK_AB_MERGE_C R33, RZ, R32, RZ ;  /* 0x00000020ff21723e */ /* 0x004fe400048060ff */
[----:B------:R-:W-:-:S03]  /*5a00*/  PRMT R32, RZ, 0x7610, R32 ;  /* 0x00007610ff207816 */ /* 0x000fc60000000020 */
[----:B------:R2:W-:Y:S01]  /*5a10*/  @!P3 STG.E.U8 desc[UR20][R26.64+0x1], R33 ;  /* 0x000001211a00b986 */ /* 0x0005e2000c101114 */
[----:B------:R-:W-:Y:S05]  /*5a20*/  @P4 BRA `(.L_x_42) ;  /* 0x0000000000044947 */ /* 0x000fea0003800000 */
[----:B------:R0:W5:Y:S02]  /*5a30*/  LDG.E.U8 R32, desc[UR20][R28.64+0x8] ;  /* 0x000008141c207981 */ /* 0x000164000c1e1100 */
.L_x_42:
[----:B------:R-:W-:Y:S05]  /*5a40*/  BSYNC B1 ;  /* 0x0000000000017941 */ /* 0x000fea0003800000 */
.L_x_41:
        /* <DEDUP_REMOVED lines=12> */
.L_x_44:
[----:B------:R-:W-:Y:S05]  /*5b10*/  BSYNC B1 ;  /* 0x0000000000017941 */ /* 0x000fea0003800000 */
.L_x_43:
        /* <DEDUP_REMOVED lines=12> */
.L_x_46:
[----:B------:R-:W-:Y:S05]  /*5be0*/  BSYNC B1 ;  /* 0x0000000000017941 */ /* 0x000fea0003800000 */
.L_x_45:
        /* <DEDUP_REMOVED lines=12> */
.L_x_48:
[----:B------:R-:W-:Y:S05]  /*5cb0*/  BSYNC B1 ;  /* 0x0000000000017941 */ /* 0x000fea0003800000 */
.L_x_47:
        /* <DEDUP_REMOVED lines=12> */
.L_x_50:
[----:B------:R-:W-:Y:S05]  /*5d80*/  BSYNC B1 ;  /* 0x0000000000017941 */ /* 0x000fea0003800000 */
.L_x_49:
        /* <DEDUP_REMOVED lines=12> */
.L_x_52:
[----:B------:R-:W-:Y:S05]  /*5e50*/  BSYNC B1 ;  /* 0x0000000000017941 */ /* 0x000fea0003800000 */
.L_x_51:
        /* <DEDUP_REMOVED lines=12> */
.L_x_54:
[----:B------:R-:W-:Y:S05]  /*5f20*/  BSYNC B1 ;  /* 0x0000000000017941 */ /* 0x000fea0003800000 */
.L_x_53:
        /* <DEDUP_REMOVED lines=12> */
.L_x_56:
[----:B------:R-:W-:Y:S05]  /*5ff0*/  BSYNC B1 ;  /* 0x0000000000017941 */ /* 0x000fea0003800000 */
.L_x_55:
        /* <DEDUP_REMOVED lines=12> */
.L_x_58:
[----:B------:R-:W-:Y:S05]  /*60c0*/  BSYNC B1 ;  /* 0x0000000000017941 */ /* 0x000fea0003800000 */
.L_x_57:
        /* <DEDUP_REMOVED lines=12> */
.L_x_60:
[----:B------:R-:W-:Y:S05]  /*6190*/  BSYNC B1 ;  /* 0x0000000000017941 */ /* 0x000fea0003800000 */
.L_x_59:
        /* <DEDUP_REMOVED lines=12> */
.L_x_62:
[----:B------:R-:W-:Y:S05]  /*6260*/  BSYNC B1 ;  /* 0x0000000000017941 */ /* 0x000fea0003800000 */
.L_x_61:
        /* <DEDUP_REMOVED lines=12> */
.L_x_64:
[----:B------:R-:W-:Y:S05]  /*6330*/  BSYNC B1 ;  /* 0x0000000000017941 */ /* 0x000fea0003800000 */
.L_x_63:
        /* <DEDUP_REMOVED lines=12> */
.L_x_66:
[----:B------:R-:W-:Y:S05]  /*6400*/  BSYNC B1 ;  /* 0x0000000000017941 */ /* 0x000fea0003800000 */
.L_x_65:
        /* <DEDUP_REMOVED lines=12> */
.L_x_68:
[----:B------:R-:W-:Y:S05]  /*64d0*/  BSYNC B1 ;  /* 0x0000000000017941 */ /* 0x000fea0003800000 */
.L_x_67:
        /* <DEDUP_REMOVED lines=12> */
.L_x_70:
[----:B------:R-:W-:Y:S05]  /*65a0*/  BSYNC B1 ;  /* 0x0000000000017941 */ /* 0x000fea0003800000 */
.L_x_69:
        /* <DEDUP_REMOVED lines=12> */
.L_x_72:
[----:B------:R-:W-:Y:S05]  /*6670*/  BSYNC B1 ;  /* 0x0000000000017941 */ /* 0x000fea0003800000 */
.L_x_71:
        /* <DEDUP_REMOVED lines=12> */
.L_x_74:
[----:B------:R-:W-:Y:S05]  /*6740*/  BSYNC B1 ;  /* 0x0000000000017941 */ /* 0x000fea0003800000 */
.L_x_73:
        /* <DEDUP_REMOVED lines=12> */
.L_x_76:
[----:B------:R-:W-:Y:S05]  /*6810*/  BSYNC B1 ;  /* 0x0000000000017941 */ /* 0x000fea0003800000 */
.L_x_75:
        /* <DEDUP_REMOVED lines=12> */
.L_x_78:
[----:B------:R-:W-:Y:S05]  /*68e0*/  BSYNC B1 ;  /* 0x0000000000017941 */ /* 0x000fea0003800000 */
.L_x_77:
        /* <DEDUP_REMOVED lines=12> */
.L_x_80:
[----:B------:R-:W-:Y:S05]  /*69b0*/  BSYNC B1 ;  /* 0x0000000000017941 */ /* 0x000fea0003800000 */
.L_x_79:
        /* <DEDUP_REMOVED lines=12> */
.L_x_82:
[----:B------:R-:W-:Y:S05]  /*6a80*/  BSYNC B1 ;  /* 0x0000000000017941 */ /* 0x000fea0003800000 */
.L_x_81:
        /* <DEDUP_REMOVED lines=12> */
.L_x_84:
[----:B------:R-:W-:Y:S05]  /*6b50*/  BSYNC B1 ;  /* 0x0000000000017941 */ /* 0x000fea0003800000 */
.L_x_83:
        /* <DEDUP_REMOVED lines=12> */
.L_x_86:
[----:B------:R-:W-:Y:S05]  /*6c20*/  BSYNC B1 ;  /* 0x0000000000017941 */ /* 0x000fea0003800000 */
.L_x_85:
        /* <DEDUP_REMOVED lines=12> */
.L_x_88:
[----:B------:R-:W-:Y:S05]  /*6cf0*/  BSYNC B1 ;  /* 0x0000000000017941 */ /* 0x000fea0003800000 */
.L_x_87:
        /* <DEDUP_REMOVED lines=12> */
.L_x_90:
[----:B------:R-:W-:Y:S05]  /*6dc0*/  BSYNC B1 ;  /* 0x0000000000017941 */ /* 0x000fea0003800000 */
.L_x_89:
        /* <DEDUP_REMOVED lines=12> */
.L_x_92:
[----:B------:R-:W-:Y:S05]  /*6e90*/  BSYNC B1 ;  /* 0x0000000000017941 */ /* 0x000fea0003800000 */
.L_x_91:
        /* <DEDUP_REMOVED lines=12> */
.L_x_94:
[----:B------:R-:W-:Y:S05]  /*6f60*/  BSYNC B1 ;  /* 0x0000000000017941 */ /* 0x000fea0003800000 */
.L_x_93:
        /* <DEDUP_REMOVED lines=12> */
.L_x_96:
[----:B------:R-:W-:Y:S05]  /*7030*/  BSYNC B1 ;  /* 0x0000000000017941 */ /* 0x000fea0003800000 */
.L_x_95:
        /* <DEDUP_REMOVED lines=12> */
.L_x_98:
[----:B------:R-:W-:Y:S05]  /*7100*/  BSYNC B1 ;  /* 0x0000000000017941 */ /* 0x000fea0003800000 */
.L_x_97:
        /* <DEDUP_REMOVED lines=12> */
.L_x_100:
[----:B------:R-:W-:Y:S05]  /*71d0*/  BSYNC B1 ;  /* 0x0000000000017941 */ /* 0x000fea0003800000 */
.L_x_99:
        /* <DEDUP_REMOVED lines=12> */
.L_x_102:
[----:B------:R-:W-:Y:S05]  /*72a0*/  BSYNC B1 ;  /* 0x0000000000017941 */ /* 0x000fea0003800000 */
.L_x_101:
        /* <DEDUP_REMOVED lines=12> */
.L_x_104:
[----:B------:R-:W-:Y:S05]  /*7370*/  BSYNC B1 ;  /* 0x0000000000017941 */ /* 0x000fea0003800000 */
.L_x_103:
        /* <DEDUP_REMOVED lines=12> */
.L_x_106:
[----:B------:R-:W-:Y:S05]  /*7440*/  BSYNC B1 ;  /* 0x0000000000017941 */ /* 0x000fea0003800000 */
.L_x_105:
        /* <DEDUP_REMOVED lines=12> */
.L_x_108:
[----:B------:R-:W-:Y:S05]  /*7510*/  BSYNC B1 ;  /* 0x0000000000017941 */ /* 0x000fea0003800000 */
.L_x_107:
        /* <DEDUP_REMOVED lines=12> */
.L_x_110:
[----:B------:R-:W-:Y:S05]  /*75e0*/  BSYNC B1 ;  /* 0x0000000000017941 */ /* 0x000fea0003800000 */
.L_x_109:
        /* <DEDUP_REMOVED lines=12> */
.L_x_112:
[----:B------:R-:W-:Y:S05]  /*76b0*/  BSYNC B1 ;  /* 0x0000000000017941 */ /* 0x000fea0003800000 */
.L_x_111:
        /* <DEDUP_REMOVED lines=12> */
.L_x_114:
[----:B------:R-:W-:Y:S05]  /*7780*/  BSYNC B1 ;  /* 0x0000000000017941 */ /* 0x000fea0003800000 */
.L_x_113:
        /* <DEDUP_REMOVED lines=12> */
.L_x_116:
[----:B------:R-:W-:Y:S05]  /*7850*/  BSYNC B1 ;  /* 0x0000000000017941 */ /* 0x000fea0003800000 */
.L_x_115:
        /* <DEDUP_REMOVED lines=12> */
.L_x_118:
[----:B------:R-:W-:Y:S05]  /*7920*/  BSYNC B1 ;  /* 0x0000000000017941 */ /* 0x000fea0003800000 */
.L_x_117:
        /* <DEDUP_REMOVED lines=12> */
.L_x_120:
[----:B------:R-:W-:Y:S05]  /*79f0*/  BSYNC B1 ;  /* 0x0000000000017941 */ /* 0x000fea0003800000 */
.L_x_119:
        /* <DEDUP_REMOVED lines=12> */
.L_x_122:
[----:B------:R-:W-:Y:S05]  /*7ac0*/  BSYNC B1 ;  /* 0x0000000000017941 */ /* 0x000fea0003800000 */
.L_x_121:
        /* <DEDUP_REMOVED lines=12> */
.L_x_124:
[----:B------:R-:W-:Y:S05]  /*7b90*/  BSYNC B1 ;  /* 0x0000000000017941 */ /* 0x000fea0003800000 */
.L_x_123:
        /* <DEDUP_REMOVED lines=12> */
.L_x_126:
[----:B------:R-:W-:Y:S05]  /*7c60*/  BSYNC B1 ;  /* 0x0000000000017941 */ /* 0x000fea0003800000 */
.L_x_125:
        /* <DEDUP_REMOVED lines=12> */
.L_x_128:
[----:B------:R-:W-:Y:S05]  /*7d30*/  BSYNC B1 ;  /* 0x0000000000017941 */ /* 0x000fea0003800000 */
.L_x_127:
        /* <DEDUP_REMOVED lines=12> */
.L_x_130:
[----:B------:R-:W-:Y:S05]  /*7e00*/  BSYNC B1 ;  /* 0x0000000000017941 */ /* 0x000fea0003800000 */
.L_x_129:
        /* <DEDUP_REMOVED lines=12> */
.L_x_132:
[----:B------:R-:W-:Y:S05]  /*7ed0*/  BSYNC B1 ;  /* 0x0000000000017941 */ /* 0x000fea0003800000 */
.L_x_131:
        /* <DEDUP_REMOVED lines=12> */
.L_x_134:
[----:B------:R-:W-:Y:S05]  /*7fa0*/  BSYNC B1 ;  /* 0x0000000000017941 */ /* 0x000fea0003800000 */
.L_x_133:
        /* <DEDUP_REMOVED lines=12> */
.L_x_136:
[----:B------:R-:W-:Y:S05]  /*8070*/  BSYNC B1 ;  /* 0x0000000000017941 */ /* 0x000fea0003800000 */
.L_x_135:
        /* <DEDUP_REMOVED lines=12> */
.L_x_138:
[----:B------:R-:W-:Y:S05]  /*8140*/  BSYNC B1 ;  /* 0x0000000000017941 */ /* 0x000fea0003800000 */
.L_x_137:
        /* <DEDUP_REMOVED lines=12> */
.L_x_140:
[----:B------:R-:W-:Y:S05]  /*8210*/  BSYNC B1 ;  /* 0x0000000000017941 */ /* 0x000fea0003800000 */
.L_x_139:
        /* <DEDUP_REMOVED lines=12> */
.L_x_142:
[----:B------:R-:W-:Y:S05]  /*82e0*/  BSYNC B1 ;  /* 0x0000000000017941 */ /* 0x000fea0003800000 */
.L_x_141:
        /* <DEDUP_REMOVED lines=12> */
.L_x_144:
[----:B------:R-:W-:Y:S05]  /*83b0*/  BSYNC B1 ;  /* 0x0000000000017941 */ /* 0x000fea0003800000 */
.L_x_143:
        /* <DEDUP_REMOVED lines=12> */
.L_x_146:
[----:B------:R-:W-:Y:S05]  /*8480*/  BSYNC B1 ;  /* 0x0000000000017941 */ /* 0x000fea0003800000 */
.L_x_145:
        /* <DEDUP_REMOVED lines=12> */
.L_x_148:
[----:B------:R-:W-:Y:S05]  /*8550*/  BSYNC B1 ;  /* 0x0000000000017941 */ /* 0x000fea0003800000 */
.L_x_147:
        /* <DEDUP_REMOVED lines=12> */
.L_x_150:
[----:B------:R-:W-:Y:S05]  /*8620*/  BSYNC B1 ;  /* 0x0000000000017941 */ /* 0x000fea0003800000 */
.L_x_149:
        /* <DEDUP_REMOVED lines=12> */
.L_x_152:
[----:B------:R-:W-:Y:S05]  /*86f0*/  BSYNC B1 ;  /* 0x0000000000017941 */ /* 0x000fea0003800000 */
.L_x_151:
        /* <DEDUP_REMOVED lines=12> */
.L_x_154:
[----:B------:R-:W-:Y:S05]  /*87c0*/  BSYNC B1 ;  /* 0x0000000000017941 */ /* 0x000fea0003800000 */
.L_x_153:
        /* <DEDUP_REMOVED lines=12> */
.L_x_156:
[----:B------:R-:W-:Y:S05]  /*8890*/  BSYNC B1 ;  /* 0x0000000000017941 */ /* 0x000fea0003800000 */
.L_x_155:
        /* <DEDUP_REMOVED lines=12> */
.L_x_158:
[----:B------:R-:W-:Y:S05]  /*8960*/  BSYNC B1 ;  /* 0x0000000000017941 */ /* 0x000fea0003800000 */
.L_x_157:
        /* <DEDUP_REMOVED lines=12> */
.L_x_160:
[----:B------:R-:W-:Y:S05]  /*8a30*/  BSYNC B1 ;  /* 0x0000000000017941 */ /* 0x000fea0003800000 */
.L_x_159:
        /* <DEDUP_REMOVED lines=12> */
.L_x_162:
[----:B------:R-:W-:Y:S05]  /*8b00*/  BSYNC B1 ;  /* 0x0000000000017941 */ /* 0x000fea0003800000 */
.L_x_161:
        /* <DEDUP_REMOVED lines=12> */
.L_x_164:
[----:B------:R-:W-:Y:S05]  /*8bd0*/  BSYNC B1 ;  /* 0x0000000000017941 */ /* 0x000fea0003800000 */
.L_x_163:
        /* <DEDUP_REMOVED lines=12> */
.L_x_166:
[----:B------:R-:W-:Y:S05]  /*8ca0*/  BSYNC B1 ;  /* 0x0000000000017941 */ /* 0x000fea0003800000 */
.L_x_165:
        /* <DEDUP_REMOVED lines=12> */
.L_x_168:
[----:B------:R-:W-:Y:S05]  /*8d70*/  BSYNC B1 ;  /* 0x0000000000017941 */ /* 0x000fea0003800000 */
.L_x_167:
        /* <DEDUP_REMOVED lines=12> */
.L_x_170:
[----:B------:R-:W-:Y:S05]  /*8e40*/  BSYNC B1 ;  /* 0x0000000000017941 */ /* 0x000fea0003800000 */
.L_x_169:
        /* <DEDUP_REMOVED lines=12> */
.L_x_172:
[----:B------:R-:W-:Y:S05]  /*8f10*/  BSYNC B1 ;  /* 0x0000000000017941 */ /* 0x000fea0003800000 */
.L_x_171:
        /* <DEDUP_REMOVED lines=12> */
.L_x_174:
[----:B------:R-:W-:Y:S05]  /*8fe0*/  BSYNC B1 ;  /* 0x0000000000017941 */ /* 0x000fea0003800000 */
.L_x_173:
        /* <DEDUP_REMOVED lines=12> */
.L_x_176:
[----:B------:R-:W-:Y:S05]  /*90b0*/  BSYNC B1 ;  /* 0x0000000000017941 */ /* 0x000fea0003800000 */
.L_x_175:
        /* <DEDUP_REMOVED lines=12> */
.L_x_178:
[----:B------:R-:W-:Y:S05]  /*9180*/  BSYNC B1 ;  /* 0x0000000000017941 */ /* 0x000fea0003800000 */
.L_x_177:
        /* <DEDUP_REMOVED lines=12> */
.L_x_180:
[----:B------:R-:W-:Y:S05]  /*9250*/  BSYNC B1 ;  /* 0x0000000000017941 */ /* 0x000fea0003800000 */
.L_x_179:
        /* <DEDUP_REMOVED lines=12> */
.L_x_182:
[----:B------:R-:W-:Y:S05]  /*9320*/  BSYNC B1 ;  /* 0x0000000000017941 */ /* 0x000fea0003800000 */
.L_x_181:
        /* <DEDUP_REMOVED lines=12> */
.L_x_184:
[----:B------:R-:W-:Y:S05]  /*93f0*/  BSYNC B1 ;  /* 0x0000000000017941 */ /* 0x000fea0003800000 */
.L_x_183:
        /* <DEDUP_REMOVED lines=12> */
.L_x_186:
[----:B------:R-:W-:Y:S05]  /*94c0*/  BSYNC B1 ;  /* 0x0000000000017941 */ /* 0x000fea0003800000 */
.L_x_185:
        /* <DEDUP_REMOVED lines=12> */
.L_x_188:
[----:B------:R-:W-:Y:S05]  /*9590*/  BSYNC B1 ;  /* 0x0000000000017941 */ /* 0x000fea0003800000 */
.L_x_187:
[----:B-----5:R-:W-:Y:S01]  /*95a0*/  LOP3.LUT R32, R32, 0xff, RZ, 0xc0, !PT ;  /* 0x000000ff20207812 */ /* 0x020fe200078ec0ff */
[----:B------:R-:W-:Y:S01]  /*95b0*/  BSSY B1, `(.L_x_189) ;  /* 0x000000b000017945 */ /* 0x000fe20003800000 */
[----:B------:R-:W-:Y:S02]  /*95c0*/  ISETP.LT.OR P4, PT, R35, 0x99, !P1 ;  /* 0x000000992300780c */ /* 0x000fe40004f81670 */
[----:B------:R-:W-:-:S05]  /*95d0*/  F2FP.F16.E5M2.UNPACK_B R32, R32 ;  /* 0x00000020ff20723e */ /* 0x000fca00020004ff */
[----:B------:R-:W-:-:S05]  /*95e0*/  HADD2.F32 R32, -RZ, R32.H0_H0 ;  /* 0x20000020ff207230 */ /* 0x000fca0000004100 */
[----:B------:R-:W-:-:S04]  /*95f0*/  FMUL R32, R32, UR23 ;  /* 0x0000001720207c20 */ /* 0x000fc80008400000 */
[----:B------:R-:W-:Y:S01]  /*9600*/  FFMA R32, R23, UR22, R32 ;  /* 0x0000001617207c23 */ /* 0x000fe20008000020 */
[----:B------:R-:W-:-:S04]  /*9610*/  PRMT R23, RZ, 0x7610, R23 ;  /* 0x00007610ff177816 */ /* 0x000fc80000000017 */
[----:B--2---:R-:W-:-:S05]  /*9620*/  F2FP.SATFINITE.E5M2.F32.PACK_AB_MERGE_C R33, RZ, R32, RZ ;  /* 0x00000020ff21723e */ /* 0x004fca00048060ff */
[----:B------:R2:W-:Y:S01]  /*9630*/  @!P3 STG.E.U8 desc[UR20][R24.64+0x99], R33 ;  /* 0x000099211800b986 */ /* 0x0005e2000c101114 */
[----:B------:R-:W-:Y:S05]  /*9640*/  @P4 BRA `(.L_x_190) ;  /* 0x0000000000044947 */ /* 0x000fea0003800000 */
[----:B------:R0:W5:Y:S02]  /*9650*/  LDG.E.U8 R23, desc[UR20][R30.64+0x98] ;  /* 0x000098141e177981 */ /* 0x000164000c1e1100 */
.L_x_190:
[----:B------:R-:W-:Y:S05]  /*9660*/  BSYNC B1 ;  /* 0x0000000000017941 */ /* 0x000fea0003800000 */
.L_x_189:
        /* <DEDUP_REMOVED lines=8> */
[----:B------:R-:W-:-:S05]  /*96f0*/  F2FP.SATFINITE.E5M2.F32.PACK_AB_MERGE_C R23, RZ, R23, RZ ;  /* 0x00000017ff17723e */ /* 0x000fca00048060ff */
[----:B------:R0:W-:Y:S01]  /*9700*/  @!P4 STG.E.U8 desc[UR20][R26.64+0x98], R23 ;  /* 0x000098171a00c986 */ /* 0x0001e2000c101114 */
[----:B------:R-:W-:Y:S05]  /*9710*/  @P3 BRA `(.L_x_192) ;  /* 0x0000000000043947 */ /* 0x000fea0003800000 */
[----:B------:R0:W5:Y:S02]  /*9720*/  LDG.E.U8 R22, desc[UR20][R30.64+0x99] ;  /* 0x000099141e167981 */ /* 0x000164000c1e1100 */
.L_x_192:
[----:B------:R-:W-:Y:S05]  /*9730*/  BSYNC B1 ;  /* 0x0000000000017941 */ /* 0x000fea0003800000 */
.L_x_191:
        /* <DEDUP_REMOVED lines=8> */
[----:B0-----:R-:W-:-:S05]  /*97c0*/  F2FP.SATFINITE.E5M2.F32.PACK_AB_MERGE_C R23, RZ, R22, RZ ;  /* 0x00000016ff17723e */ /* 0x001fca00048060ff */
[----:B------:R0:W-:Y:S01]  /*97d0*/  @!P3 STG.E.U8 desc[UR20][R26.64+0x99], R23 ;  /* 0x000099171a00b986 */ /* 0x0001e2000c101114 */
[----:B------:R-:W-:Y:S05]  /*97e0*/  @P4 BRA `(.L_x_194) ;  /* 0x0000000000044947 */ /* 0x000fea0003800000 */
[----:B------:R0:W5:Y:S02]  /*97f0*/  LDG.E.U8 R21, desc[UR20][R28.64+0xa0] ;  /* 0x0000a0141c157981 */ /* 0x000164000c1e1100 */
.L_x_194:
[----:B------:R-:W-:Y:S05]  /*9800*/  BSYNC B1 ;  /* 0x0000000000017941 */ /* 0x000fea0003800000 */
.L_x_193:
        /* <DEDUP_REMOVED lines=12> */
.L_x_196:
[----:B------:R-:W-:Y:S05]  /*98d0*/  BSYNC B1 ;  /* 0x0000000000017941 */ /* 0x000fea0003800000 */
.L_x_195:
        /* <DEDUP_REMOVED lines=12> */
.L_x_198:
[----:B------:R-:W-:Y:S05]  /*99a0*/  BSYNC B1 ;  /* 0x0000000000017941 */ /* 0x000fea0003800000 */
.L_x_197:
        /* <DEDUP_REMOVED lines=12> */
.L_x_200:
[----:B------:R-:W-:Y:S05]  /*9a70*/  BSYNC B1 ;  /* 0x0000000000017941 */ /* 0x000fea0003800000 */
.L_x_199:
        /* <DEDUP_REMOVED lines=12> */
.L_x_202:
[----:B------:R-:W-:Y:S05]  /*9b40*/  BSYNC B1 ;  /* 0x0000000000017941 */ /* 0x000fea0003800000 */
.L_x_201:
        /* <DEDUP_REMOVED lines=12> */
.L_x_204:
[----:B------:R-:W-:Y:S05]  /*9c10*/  BSYNC B1 ;  /* 0x0000000000017941 */ /* 0x000fea0003800000 */
.L_x_203:
        /* <DEDUP_REMOVED lines=12> */
.L_x_206:
[----:B------:R-:W-:Y:S05]  /*9ce0*/  BSYNC B1 ;  /* 0x0000000000017941 */ /* 0x000fea0003800000 */
.L_x_205:
        /* <DEDUP_REMOVED lines=12> */
.L_x_208:
[----:B------:R-:W-:Y:S05]  /*9db0*/  BSYNC B1 ;  /* 0x0000000000017941 */ /* 0x000fea0003800000 */
.L_x_207:
        /* <DEDUP_REMOVED lines=12> */
.L_x_210:
[----:B------:R-:W-:Y:S05]  /*9e80*/  BSYNC B1 ;  /* 0x0000000000017941 */ /* 0x000fea0003800000 */
.L_x_209:
        /* <DEDUP_REMOVED lines=12> */
.L_x_212:
[----:B------:R-:W-:Y:S05]  /*9f50*/  BSYNC B1 ;  /* 0x0000000000017941 */ /* 0x000fea0003800000 */
.L_x_211:
        /* <DEDUP_REMOVED lines=12> */
.L_x_214:
[----:B------:R-:W-:Y:S05]  /*a020*/  BSYNC B1 ;  /* 0x0000000000017941 */ /* 0x000fea0003800000 */
.L_x_213:
        /* <DEDUP_REMOVED lines=12> */
.L_x_216:
[----:B------:R-:W-:Y:S05]  /*a0f0*/  BSYNC B1 ;  /* 0x0000000000017941 */ /* 0x000fea0003800000 */
.L_x_215:
        /* <DEDUP_REMOVED lines=12> */
.L_x_218:
[----:B------:R-:W-:Y:S05]  /*a1c0*/  BSYNC B1 ;  /* 0x0000000000017941 */ /* 0x000fea0003800000 */
.L_x_217:
        /* <DEDUP_REMOVED lines=12> */
.L_x_220:
[----:B------:R-:W-:Y:S05]  /*a290*/  BSYNC B1 ;  /* 0x0000000000017941 */ /* 0x000fea0003800000 */
.L_x_219:
        /* <DEDUP_REMOVED lines=12> */
.L_x_222:
[----:B------:R-:W-:Y:S05]  /*a360*/  BSYNC B1 ;  /* 0x0000000000017941 */ /* 0x000fea0003800000 */
.L_x_221:
        /* <DEDUP_REMOVED lines=12> */
.L_x_224:
[----:B------:R-:W-:Y:S05]  /*a430*/  BSYNC B1 ;  /* 0x0000000000017941 */ /* 0x000fea0003800000 */
.L_x_223:
        /* <DEDUP_REMOVED lines=12> */
.L_x_226:
[----:B------:R-:W-:Y:S05]  /*a500*/  BSYNC B1 ;  /* 0x0000000000017941 */ /* 0x000fea0003800000 */
.L_x_225:
        /* <DEDUP_REMOVED lines=12> */
.L_x_228:
[----:B------:R-:W-:Y:S05]  /*a5d0*/  BSYNC B1 ;  /* 0x0000000000017941 */ /* 0x000fea0003800000 */
.L_x_227:
        /* <DEDUP_REMOVED lines=12> */
.L_x_230:
[----:B------:R-:W-:Y:S05]  /*a6a0*/  BSYNC B1 ;  /* 0x0000000000017941 */ /* 0x000fea0003800000 */
.L_x_229:
        /* <DEDUP_REMOVED lines=12> */
.L_x_232:
[----:B------:R-:W-:Y:S05]  /*a770*/  BSYNC B1 ;  /* 0x0000000000017941 */ /* 0x000fea0003800000 */
.L_x_231:
[----:B-----5:R-:W-:Y:S01]  /*a780*/  LOP3.LUT R2, R2, 0xff, RZ, 0xc0, !PT ;  /* 0x000000ff02027812 */ /* 0x020fe200078ec0ff */
[----:B------:R-:W-:Y:S01]  /*a790*/  BSSY B1, `(.L_x_233) ;  /* 0x000000b000017945 */ /* 0x000fe20003800000 */
[----:B------:R-:W-:Y:S02]  /*a7a0*/  ISETP.LT.OR P4, PT, R35, 0xc9, !P0 ;  /* 0x000000c92300780c */ /* 0x000fe40004781670 */
[----:B------:R-:W-:-:S05]  /*a7b0*/  F2FP.F16.E5M2.UNPACK_B R2, R2 ;  /* 0x00000002ff02723e */ /* 0x000fca00020004ff */
[----:B------:R-:W-:-:S05]  /*a7c0*/  HADD2.F32 R2, -RZ, R2.H0_H0 ;  /* 0x20000002ff027230 */ /* 0x000fca0000004100 */
[----:B0-----:R-:W-:-:S04]  /*a7d0*/  FMUL R3, R2, UR23 ;  /* 0x0000001702037c20 */ /* 0x001fc80008400000 */
[----:B------:R-:W-:Y:S01]  /*a7e0*/  FFMA R3, R0, UR22, R3 ;  /* 0x0000001600037c23 */ /* 0x000fe20008000003 */
[----:B------:R-:W-:-:S04]  /*a7f0*/  PRMT R0, RZ, 0x7610, R0 ;  /* 0x00007610ff007816 */ /* 0x000fc80000000000 */
[----:B------:R-:W-:-:S05]  /*a800*/  F2FP.SATFINITE.E5M2.F32.PACK_AB_MERGE_C R3, RZ, R3, RZ ;  /* 0x00000003ff03723e */ /* 0x000fca00048060ff */
[----:B------:R0:W-:Y:S01]  /*a810*/  @!P3 STG.E.U8 desc[UR20][R26.64+0xc1], R3 ;  /* 0x0000c1031a00b986 */ /* 0x0001e2000c101114 */
[----:B------:R-:W-:Y:S05]  /*a820*/  @P4 BRA `(.L_x_234) ;  /* 0x0000000000044947 */ /* 0x000fea0003800000 */
[----:B------:R0:W5:Y:S02]  /*a830*/  LDG.E.U8 R0, desc[UR20][R28.64+0xc8] ;  /* 0x0000c8141c007981 */ /* 0x000164000c1e1100 */
.L_x_234:
[----:B------:R-:W-:Y:S05]  /*a840*/  BSYNC B1 ;  /* 0x0000000000017941 */ /* 0x000fea0003800000 */
.L_x_233:
[----:B------:R-:W2:Y:S01]  /*a850*/  LDL.LU R2, [R1] ;  /* 0x0000000001027983 */ /* 0x000ea20000300800 */
[----:B-----5:R-:W-:Y:S01]  /*a860*/  LOP3.LUT R0, R0, 0xff, RZ, 0xc0, !PT ;  /* 0x000000ff00007812 */ /* 0x020fe200078ec0ff */
[----:B------:R-:W-:Y:S01]  /*a870*/  BSSY B1, `(.L_x_235) ;  /* 0x000000b000017945 */ /* 0x000fe20003800000 */
[----:B------:R-:W-:Y:S02]  /*a880*/  ISETP.LT.OR P3, PT, R35, 0xca, !P0 ;  /* 0x000000ca2300780c */ /* 0x000fe40004761670 */
[----:B------:R-:W-:-:S05]  /*a890*/  F2FP.F16.E5M2.UNPACK_B R0, R0 ;  /* 0x00000000ff00723e */ /* 0x000fca00020004ff */
[----:B------:R-:W-:-:S05]  /*a8a0*/  HADD2.F32 R0, -RZ, R0.H0_H0 ;  /* 0x20000000ff007230 */ /* 0x000fca0000004100 */
[----:B------:R-:W-:-:S04]  /*a8b0*/  FMUL R0, R0, UR23 ;  /* 0x0000001700007c20 */ /* 0x000fc80008400000 */
[----:B--2---:R-:W-:-:S05]  /*a8c0*/  FFMA R0, R2, UR22, R0 ;  /* 0x0000001602007c23 */ /* 0x004fca0008000000 */
[----:B0-----:R-:W-:Y:S02]  /*a8d0*/  F2FP.SATFINITE.E5M2.F32.PACK_AB_MERGE_C R3, RZ, R0, RZ ;  /* 0x00000000ff03723e */ /* 0x001fe400048060ff */
[----:B------:R-:W-:-:S03]  /*a8e0*/  PRMT R0, RZ, 0x7610, R0 ;  /* 0x00007610ff007816 */ /* 0x000fc60000000000 */
[----:B------:R0:W-:Y:S01]  /*a8f0*/  @!P4 STG.E.U8 desc[UR20][R24.64+0xc8], R3 ;  /* 0x0000c8031800c986 */ /* 0x0001e2000c101114 */
[----:B------:R-:W-:Y:S05]  /*a900*/  @P3 BRA `(.L_x_236) ;  /* 0x0000000000043947 */ /* 0x000fea0003800000 */
[----:B------:R2:W5:Y:S02]  /*a910*/  LDG.E.U8 R0, desc[UR20][R28.64+0xc9] ;  /* 0x0000c9141c007981 */ /* 0x000564000c1e1100 */
.L_x_236:
[----:B------:R-:W-:Y:S05]  /*a920*/  BSYNC B1 ;  /* 0x0000000000017941 */ /* 0x000fea0003800000 */
.L_x_235:
[----:B------:R-:W3:Y:S01]  /*a930*/  LDL.LU R2, [R1+0x4] ;  /* 0x0000040001027983 */ /* 0x000ee20000300800 */
[----:B-----5:R-:W-:Y:S01]  /*a940*/  LOP3.LUT R0, R0, 0xff, RZ, 0xc0, !PT ;  /* 0x000000ff00007812 */ /* 0x020fe200078ec0ff */
[----:B------:R-:W-:Y:S01]  /*a950*/  BSSY B1, `(.L_x_237) ;  /* 0x000000b000017945 */ /* 0x000fe20003800000 */
[----:B------:R-:W-:Y:S02]  /*a960*/  ISETP.LT.OR P4, PT, R35, 0xc9, !P1 ;  /* 0x000000c92300780c */ /* 0x000fe40004f81670 */
[----:B------:R-:W-:-:S05]  /*a970*/  F2FP.F16.E5M2.UNPACK_B R0, R0 ;  /* 0x00000000ff00723e */ /* 0x000fca00020004ff */
[----:B------:R-:W-:-:S05]  /*a980*/  HADD2.F32 R0, -RZ, R0.H0_H0 ;  /* 0x20000000ff007230 */ /* 0x000fca0000004100 */
[----:B------:R-:W-:-:S04]  /*a990*/  FMUL R0, R0, UR23 ;  /* 0x0000001700007c20 */ /* 0x000fc80008400000 */
[----:B---3--:R-:W-:-:S05]  /*a9a0*/  FFMA R0, R2, UR22, R0 ;  /* 0x0000001602007c23 */ /* 0x008fca0008000000 */
[----:B0-----:R-:W-:Y:S02]  /*a9b0*/  F2FP.SATFINITE.E5M2.F32.PACK_AB_MERGE_C R3, RZ, R0, RZ ;  /* 0x00000000ff03723e */ /* 0x001fe400048060ff */
[----:B------:R-:W-:-:S03]  /*a9c0*/  PRMT R0, RZ, 0x7610, R0 ;  /* 0x00007610ff007816 */ /* 0x000fc60000000000 */
[----:B------:R0:W-:Y:S01]  /*a9d0*/  @!P3 STG.E.U8 desc[UR20][R24.64+0xc9], R3 ;  /* 0x0000c9031800b986 */ /* 0x0001e2000c101114 */
[----:B------:R-:W-:Y:S05]  /*a9e0*/  @P4 BRA `(.L_x_238) ;  /* 0x0000000000044947 */ /* 0x000fea0003800000 */
[----:B------:R3:W5:Y:S02]  /*a9f0*/  LDG.E.U8 R0, desc[UR20][R30.64+0xc8] ;  /* 0x0000c8141e007981 */ /* 0x000764000c1e1100 */
.L_x_238:
[----:B------:R-:W-:Y:S05]  /*aa00*/  BSYNC B1 ;  /* 0x0000000000017941 */ /* 0x000fea0003800000 */
.L_x_237:
[----:B------:R-:W2:Y:S01]  /*aa10*/  LDL.LU R2, [R1+0x8] ;  /* 0x0000080001027983 */ /* 0x000ea20000300800 */
        /* <DEDUP_REMOVED lines=12> */
.L_x_240:
[----:B------:R-:W-:Y:S05]  /*aae0*/  BSYNC B1 ;  /* 0x0000000000017941 */ /* 0x000fea0003800000 */
.L_x_239:
        /* <DEDUP_REMOVED lines=13> */
.L_x_242:
[----:B------:R-:W-:Y:S05]  /*abc0*/  BSYNC B1 ;  /* 0x0000000000017941 */ /* 0x000fea0003800000 */
.L_x_241:
        /* <DEDUP_REMOVED lines=13> */
.L_x_244:
[----:B------:R-:W-:Y:S05]  /*aca0*/  BSYNC B1 ;  /* 0x0000000000017941 */ /* 0x000fea0003800000 */
.L_x_243:
        /* <DEDUP_REMOVED lines=13> */
.L_x_246:
[----:B------:R-:W-:Y:S05]  /*ad80*/  BSYNC B1 ;  /* 0x0000000000017941 */ /* 0x000fea0003800000 */
.L_x_245:
        /* <DEDUP_REMOVED lines=13> */
.L_x_248:
[----:B------:R-:W-:Y:S05]  /*ae60*/  BSYNC B1 ;  /* 0x0000000000017941 */ /* 0x000fea0003800000 */
.L_x_247:
        /* <DEDUP_REMOVED lines=13> */
.L_x_250:
[----:B------:R-:W-:Y:S05]  /*af40*/  BSYNC B1 ;  /* 0x0000000000017941 */ /* 0x000fea0003800000 */
.L_x_249:
        /* <DEDUP_REMOVED lines=13> */
.L_x_252:
[----:B------:R-:W-:Y:S05]  /*b020*/  BSYNC B1 ;  /* 0x0000000000017941 */ /* 0x000fea0003800000 */
.L_x_251:
        /* <DEDUP_REMOVED lines=13> */
.L_x_254:
[----:B------:R-:W-:Y:S05]  /*b100*/  BSYNC B1 ;  /* 0x0000000000017941 */ /* 0x000fea0003800000 */
.L_x_253:
        /* <DEDUP_REMOVED lines=13> */
.L_x_256:
[----:B------:R-:W-:Y:S05]  /*b1e0*/  BSYNC B1 ;  /* 0x0000000000017941 */ /* 0x000fea0003800000 */
.L_x_255:
        /* <DEDUP_REMOVED lines=13> */
.L_x_258:
[----:B------:R-:W-:Y:S05]  /*b2c0*/  BSYNC B1 ;  /* 0x0000000000017941 */ /* 0x000fea0003800000 */
.L_x_257:
        /* <DEDUP_REMOVED lines=13> */
.L_x_260:
[----:B------:R-:W-:Y:S05]  /*b3a0*/  BSYNC B1 ;  /* 0x0000000000017941 */ /* 0x000fea0003800000 */
.L_x_259:
        /* <DEDUP_REMOVED lines=13> */
.L_x_262:
[----:B------:R-:W-:Y:S05]  /*b480*/  BSYNC B1 ;  /* 0x0000000000017941 */ /* 0x000fea0003800000 */
.L_x_261:
        /* <DEDUP_REMOVED lines=13> */
.L_x_264:
[----:B------:R-:W-:Y:S05]  /*b560*/  BSYNC B1 ;  /* 0x0000000000017941 */ /* 0x000fea0003800000 */
.L_x_263:
        /* <DEDUP_REMOVED lines=13> */
.L_x_266:
[----:B------:R-:W-:Y:S05]  /*b640*/  BSYNC B1 ;  /* 0x0000000000017941 */ /* 0x000fea0003800000 */
.L_x_265:
        /* <DEDUP_REMOVED lines=13> */
.L_x_268:
[----:B------:R-:W-:Y:S05]  /*b720*/  BSYNC B1 ;  /* 0x0000000000017941 */ /* 0x000fea0003800000 */
.L_x_267:
        /* <DEDUP_REMOVED lines=13> */
.L_x_270:
[----:B------:R-:W-:Y:S05]  /*b800*/  BSYNC B1 ;  /* 0x0000000000017941 */ /* 0x000fea0003800000 */
.L_x_269:
        /* <DEDUP_REMOVED lines=13> */
.L_x_272:
[----:B------:R-:W-:Y:S05]  /*b8e0*/  BSYNC B1 ;  /* 0x0000000000017941 */ /* 0x000fea0003800000 */
.L_x_271:
        /* <DEDUP_REMOVED lines=13> */
.L_x_274:
[----:B------:R-:W-:Y:S05]  /*b9c0*/  BSYNC B1 ;  /* 0x0000000000017941 */ /* 0x000fea0003800000 */
.L_x_273:
        /* <DEDUP_REMOVED lines=13> */
.L_x_276:
[----:B------:R-:W-:Y:S05]  /*baa0*/  BSYNC B1 ;  /* 0x0000000000017941 */ /* 0x000fea0003800000 */
.L_x_275:
        /* <DEDUP_REMOVED lines=13> */
.L_x_278:
[----:B------:R-:W-:Y:S05]  /*bb80*/  BSYNC B1 ;  /* 0x0000000000017941 */ /* 0x000fea0003800000 */
.L_x_277:
        /* <DEDUP_REMOVED lines=13> */
.L_x_280:
[----:B------:R-:W-:Y:S05]  /*bc60*/  BSYNC B1 ;  /* 0x0000000000017941 */ /* 0x000fea0003800000 */
.L_x_279:
        /* <DEDUP_REMOVED lines=13> */
.L_x_282:
[----:B------:R-:W-:Y:S05]  /*bd40*/  BSYNC B1 ;  /* 0x0000000000017941 */ /* 0x000fea0003800000 */
.L_x_281:
        /* <DEDUP_REMOVED lines=13> */
.L_x_284:
[----:B------:R-:W-:Y:S05]  /*be20*/  BSYNC B1 ;  /* 0x0000000000017941 */ /* 0x000fea0003800000 */
.L_x_283:
        /* <DEDUP_REMOVED lines=13> */
.L_x_286:
[----:B------:R-:W-:Y:S05]  /*bf00*/  BSYNC B1 ;  /* 0x0000000000017941 */ /* 0x000fea0003800000 */
.L_x_285:
        /* <DEDUP_REMOVED lines=13> */
.L_x_288:
[----:B------:R-:W-:Y:S05]  /*bfe0*/  BSYNC B1 ;  /* 0x0000000000017941 */ /* 0x000fea0003800000 */
.L_x_287:
[----:B------:R-:W-:Y:S05]  /*bff0*/  @P1 BRA `(.L_x_289) ;  /* 0x00000020009c1947 */ /* 0x000fea0003800000 */
[----:B------:R-:W2:Y:S01]  /*c000*/  LDL.LU R2, [R1+0x6c] ;  /* 0x00006c0001027983 */ /* 0x000ea20000300800 */
[----:B-----5:R-:W-:-:S04]  /*c010*/  LOP3.LUT R0, R0, 0xff, RZ, 0xc0, !PT ;  /* 0x000000ff00007812 */ /* 0x020fc800078ec0ff */
[----:B------:R-:W-:-:S05]  /*c020*/  F2FP.F16.E5M2.UNPACK_B R0, R0 ;  /* 0x00000000ff00723e */ /* 0x000fca00020004ff */
[----:B------:R-:W-:-:S05]  /*c030*/  HADD2.F32 R0, -RZ, R0.H0_H0 ;  /* 0x20000000ff007230 */ /* 0x000fca0000004100 */
[----:B------:R-:W-:-:S04]  /*c040*/  FMUL R0, R0, UR23 ;  /* 0x0000001700007c20 */ /* 0x000fc80008400000 */
[----:B--2---:R-:W-:-:S05]  /*c050*/  FFMA R0, R2, UR22, R0 ;  /* 0x0000001602007c23 */ /* 0x004fca0008000000 */
[----:B0-----:R-:W-:-:S05]  /*c060*/  F2FP.SATFINITE.E5M2.F32.PACK_AB_MERGE_C R3, RZ, R0, RZ ;  /* 0x00000000ff03723e */ /* 0x001fca00048060ff */
[----:B------:R0:W-:Y:S01]  /*c070*/  STG.E.U8 desc[UR20][R26.64+0xf9], R3 ;  /* 0x0000f9031a007986 */ /* 0x0001e2000c101114 */
[----:B------:R-:W-:Y:S05]  /*c080*/  BRA `(.L_x_289) ;  /* 0x0000002000787947 */ /* 0x000fea0003800000 */
.L_x_32:
[----:B------:R-:W-:Y:S01]  /*c090*/  ISETP.GE.AND P1, PT, R38, 0x1, PT ;  /* 0x000000012600780c */ /* 0x000fe20003f26270 */
[----:B------:R-:W-:Y:S01]  /*c0a0*/  FMUL R228, R228, UR22 ;  /* 0x00000016e4e47c20 */ /* 0x000fe20008400000 */
[----:B------:R-:W-:Y:S01]  /*c0b0*/  FMUL R227, R227, UR22 ;  /* 0x00000016e3e37c20 */ /* 0x000fe20008400000 */
[----:B------:R-:W-:Y:S01]  /*c0c0*/  ISETP.GE.AND P0, PT, R38, 0x9, PT ;  /* 0x000000092600780c */ /* 0x000fe20003f06270 */
[----:B------:R-:W-:Y:S01]  /*c0d0*/  FMUL R226, R226, UR22 ;  /* 0x00000016e2e27c20 */ /* 0x000fe20008400000 */
[C---:B------:R-:W-:Y:S02]  /*c0e0*/  ISETP.LT.OR P4, PT, R35.reuse, 0x1, !P1 ;  /* 0x000000012300780c */ /* 0x040fe40004f81670 */
[----:B------:R-:W-:Y:S02]  /*c0f0*/  ISETP.LT.OR P5, PT, R35, 0x2, !P1 ;  /* 0x000000022300780c */ /* 0x000fe40004fa1670 */
[----:B------:R-:W-:Y:S02]  /*c100*/  F2FP.SATFINITE.E5M2.F32.PACK_AB_MERGE_C R29, RZ, R228, RZ ;  /* 0x000000e4ff1d723e */ /* 0x000fe400048060ff */
[----:B------:R-:W-:-:S02]  /*c110*/  F2FP.SATFINITE.E5M2.F32.PACK_AB_MERGE_C R227, RZ, R227, RZ ;  /* 0x000000e3ffe3723e */ /* 0x000fc400048060ff */
[----:B------:R-:W-:Y:S01]  /*c120*/  ISETP.LT.OR P3, PT, R35, 0x1, !P0 ;  /* 0x000000012300780c */ /* 0x000fe20004761670 */
[----:B------:R-:W-:-:S04]  /*c130*/  FMUL R225, R225, UR22 ;  /* 0x00000016e1e17c20 */ /* 0x000fc80008400000 */
[----:B------:R0:W-:Y:S01]  /*c140*/  @!P4 STG.E.U8 desc[UR20][R24.64], R29 ;  /* 0x0000001d1800c986 */ /* 0x0001e2000c101114 */
[----:B------:R-:W-:-:S03]  /*c150*/  ISETP.LT.OR P4, PT, R35, 0x2, !P0 ;  /* 0x000000022300780c */ /* 0x000fc60004781670 */
[----:B------:R2:W-:Y:S01]  /*c160*/  @!P5 STG.E.U8 desc[UR20][R24.64+0x1], R227 ;  /* 0x000001e31800d986 */ /* 0x0005e2000c101114 */
[C---:B------:R-:W-:Y:S01]  /*c170*/  ISETP.LT.OR P5, PT, R35.reuse, 0x9, !P1 ;  /* 0x000000092300780c */ /* 0x040fe20004fa1670 */
[----:B------:R-:W-:Y:S01]  /*c180*/  FMUL R224, R224, UR22 ;  /* 0x00000016e0e07c20 */ /* 0x000fe20008400000 */
[----:B------:R-:W-:Y:S01]  /*c190*/  ISETP.LT.OR P6, PT, R35, 0xa, !P1 ;  /* 0x0000000a2300780c */ /* 0x000fe20004fc1670 */
[----:B------:R-:W-:Y:S01]  /*c1a0*/  FMUL R223, R223, UR22 ;  /* 0x00000016dfdf7c20 */ /* 0x000fe20008400000 */
[----:B------:R-:W-:Y:S02]  /*c1b0*/  F2FP.SATFINITE.E5M2.F32.PACK_AB_MERGE_C R31, RZ, R226, RZ ;  /* 0x000000e2ff1f723e */ /* 0x000fe400048060ff */
[----:B------:R-:W-:Y:S02]  /*c1c0*/  F2FP.SATFINITE.E5M2.F32.PACK_AB_MERGE_C R225, RZ, R225, RZ ;  /* 0x000000e1ffe1723e */ /* 0x000fe400048060ff */
[----:B0-----:R-:W-:Y:S01]  /*c1d0*/  F2FP.SATFINITE.E5M2.F32.PACK_AB_MERGE_C R29, RZ, R224, RZ ;  /* 0x000000e0ff1d723e */ /* 0x001fe200048060ff */
[----:B------:R-:W-:Y:S01]  /*c1e0*/  @!P3 STG.E.U8 desc[UR20][R26.64], R31 ;  /* 0x0000001f1a00b986 */ /* 0x000fe2000c101114 */
[----:B------:R-:W-:-:S02]  /*c1f0*/  F2FP.SATFINITE.E5M2.F32.PACK_AB_MERGE_C R223, RZ, R223, RZ ;  /* 0x000000dfffdf723e */ /* 0x000fc400048060ff */
[C---:B------:R-:W-:Y:S01]  /*c200*/  ISETP.LT.OR P3, PT, R35.reuse, 0x9, !P0 ;  /* 0x000000092300780c */ /* 0x040fe20004761670 */
[----:B------:R-:W-:Y:S01]  /*c210*/  @!P4 STG.E.U8 desc[UR20][R26.64+0x1], R225 ;  /* 0x000001e11a00c986 */ /* 0x000fe2000c101114 */
[----:B------:R-:W-:-:S03]  /*c220*/  ISETP.LT.OR P4, PT, R35, 0xa, !P0 ;  /* 0x0000000a2300780c */ /* 0x000fc60004781670 */
[----:B------:R0:W-:Y:S01]  /*c230*/  @!P5 STG.E.U8 desc[UR20][R24.64+0x8], R29 ;  /* 0x0000081d1800d986 */ /* 0x0001e2000c101114 */
[----:B------:R-:W-:Y:S01]  /*c240*/  ISETP.LT.OR P5, PT, R35, 0x11, !P1 ;  /* 0x000000112300780c */ /* 0x000fe20004fa1670 */
[----:B------:R-:W-:Y:S01]  /*c250*/  FMUL R222, R222, UR22 ;  /* 0x00000016dede7c20 */ /* 0x000fe20008400000 */
[----:B------:R-:W-:Y:S01]  /*c260*/  FMUL R221, R221, UR22 ;  /* 0x00000016dddd7c20 */ /* 0x000fe20008400000 */
[----:B------:R-:W-:Y:S01]  /*c270*/  FMUL R220, R220, UR22 ;  /* 0x00000016dcdc7c20 */ /* 0x000fe20008400000 */
[----:B------:R-:W-:Y:S01]  /*c280*/  @!P6 STG.E.U8 desc[UR20][R24.64+0x9], R223 ;  /* 0x000009df1800e986 */ /* 0x000fe2000c101114 */
[----:B------:R-:W-:Y:S01]  /*c290*/  ISETP.LT.OR P6, PT, R35, 0x12, !P1 ;  /* 0x000000122300780c */ /* 0x000fe20004fc1670 */
[----:B------:R-:W-:Y:S01]  /*c2a0*/  FMUL R219, R219, UR22 ;  /* 0x00000016dbdb7c20 */ /* 0x000fe20008400000 */
[----:B------:R-:W-:Y:S01]  /*c2b0*/  F2FP.SATFINITE.E5M2.F32.PACK_AB_MERGE_C R33, RZ, R222, RZ ;  /* 0x000000deff21723e */ /* 0x000fe200048060ff */
[----:B--2---:R-:W2:Y:S01]  /*c2c0*/  LDL.LU R227, [R1+0x8] ;  /* 0x0000080001e37983 */ /* 0x004ea20000300800 */
[----:B------:R-:W-:-:S02]  /*c2d0*/  F2FP.SATFINITE.E5M2.F32.PACK_AB_MERGE_C R221, RZ, R221, RZ ;  /* 0x000000ddffdd723e */ /* 0x000fc400048060ff */
[----:B0-----:R-:W-:Y:S01]  /*c2e0*/  F2FP.SATFINITE.E5M2.F32.PACK_AB_MERGE_C R29, RZ, R220, RZ ;  /* 0x000000dcff1d723e */ /* 0x001fe200048060ff */
[----:B------:R-:W3:Y:S04]  /*c2f0*/  LDL.LU R226, [R1+0x4] ;  /* 0x0000040001e27983 */ /* 0x000ee80000300800 */
[----:B------:R-:W4:Y:S01]  /*c300*/  LDL.LU R224, [R1] ;  /* 0x0000000001e07983 */ /* 0x000f220000300800 */
[----:B------:R-:W-:-:S03]  /*c310*/  F2FP.SATFINITE.E5M2.F32.PACK_AB_MERGE_C R219, RZ, R219, RZ ;  /* 0x000000dbffdb723e */ /* 0x000fc600048060ff */
[----:B------:R-:W-:Y:S01]  /*c320*/  @!P3 STG.E.U8 desc[UR20][R26.64+0x8], R33 ;  /* 0x000008211a00b986 */ /* 0x000fe2000c101114 */
[----:B------:R-:W-:-:S03]  /*c330*/  ISETP.LT.OR P3, PT, R35, 0x11, !P0 ;  /* 0x000000112300780c */ /* 0x000fc60004761670 */
        /* <DEDUP_REMOVED lines=11> */
[----:B------:R-:W-:Y:S01]  /*c3f0*/  FMUL R214, R214, UR22 ;  /* 0x00000016d6d67c20 */ /* 0x000fe20008400000 */
[----:B------:R-:W-:Y:S01]  /*c400*/  F2FP.SATFINITE.E5M2.F32.PACK_AB_MERGE_C R217, RZ, R217, RZ ;  /* 0x000000d9ffd9723e */ /* 0x000fe200048060ff */
[----:B------:R-:W-:Y:S01]  /*c410*/  FMUL R213, R213, UR22 ;  /* 0x00000016d5d57c20 */ /* 0x000fe20008400000 */
[----:B0-----:R-:W-:Y:S01]  /*c420*/  F2FP.SATFINITE.E5M2.F32.PACK_AB_MERGE_C R29, RZ, R216, RZ ;  /* 0x000000d8ff1d723e */ /* 0x001fe200048060ff */
[----:B------:R-:W-:Y:S01]  /*c430*/  @!P3 STG.E.U8 desc[UR20][R26.64+0x10], R31 ;  /* 0x0000101f1a00b986 */ /* 0x000fe2000c101114 */
[----:B------:R-:W-:-:S02]  /*c440*/  F2FP.SATFINITE.E5M2.F32.PACK_AB_MERGE_C R215, RZ, R215, RZ ;  /* 0x000000d7ffd7723e */ /* 0x000fc400048060ff */
[C---:B------:R-:W-:Y:S01]  /*c450*/  ISETP.LT.OR P3, PT, R35.reuse, 0x19, !P0 ;  /* 0x000000192300780c */ /* 0x040fe20004761670 */
[----:B------:R-:W-:Y:S01]  /*c460*/  @!P4 STG.E.U8 desc[UR20][R26.64+0x11], R217 ;  /* 0x000011d91a00c986 */ /* 0x000fe2000c101114 */
[----:B------:R-:W-:-:S03]  /*c470*/  ISETP.LT.OR P4, PT, R35, 0x1a, !P0 ;  /* 0x0000001a2300780c */ /* 0x000fc60004781670 */
[----:B------:R0:W-:Y:S01]  /*c480*/  @!P5 STG.E.U8 desc[UR20][R24.64+0x18], R29 ;  /* 0x0000181d1800d986 */ /* 0x0001e2000c101114 */
[C---:B------:R-:W-:Y:S01]  /*c490*/  ISETP.LT.OR P5, PT, R35.reuse, 0x21, !P1 ;  /* 0x000000212300780c */ /* 0x040fe20004fa1670 */
[----:B------:R-:W-:Y:S02]  /*c4a0*/  FMUL R212, R212, UR22 ;  /* 0x00000016d4d47c20 */ /* 0x000fe40008400000 */
[----:B------:R-:W-:Y:S01]  /*c4b0*/  @!P6 STG.E.U8 desc[UR20][R24.64+0x19], R215 ;  /* 0x000019d71800e986 */ /* 0x000fe2000c101114 */
[----:B------:R-:W-:Y:S01]  /*c4c0*/  ISETP.LT.OR P6, PT, R35, 0x22, !P1 ;  /* 0x000000222300780c */ /* 0x000fe20004fc1670 */
[----:B------:R-:W-:Y:S01]  /*c4d0*/  FMUL R211, R211, UR22 ;  /* 0x00000016d3d37c20 */ /* 0x000fe20008400000 */
[----:B------:R-:W-:Y:S01]  /*c4e0*/  F2FP.SATFINITE.E5M2.F32.PACK_AB_MERGE_C R33, RZ, R214, RZ ;  /* 0x000000d6ff21723e */ /* 0x000fe200048060ff */
[----:B------:R-:W-:Y:S01]  /*c4f0*/  FMUL R210, R210, UR22 ;  /* 0x00000016d2d27c20 */ /* 0x000fe20008400000 */
[----:B------:R-:W-:Y:S01]  /*c500*/  F2FP.SATFINITE.E5M2.F32.PACK_AB_MERGE_C R213, RZ, R213, RZ ;  /* 0x000000d5ffd5723e */ /* 0x000fe200048060ff */
[----:B------:R-:W-:Y:S01]  /*c510*/  FMUL R209, R209, UR22 ;  /* 0x00000016d1d17c20 */ /* 0x000fe20008400000 */
        /* <DEDUP_REMOVED lines=8> */
[----:B------:R-:W-:-:S03]  /*c5a0*/  ISETP.LT.OR P5, PT, R35, 0x29, !P1 ;  /* 0x000000292300780c */ /* 0x000fc60004fa1670 */
        /* <DEDUP_REMOVED lines=240> */
[----:B------:R1:W-:Y:S01]  /*d4b0*/  @!P6 STG.E.U8 desc[UR20][R24.64+0x99], R23 ;  /* 0x000099171800e986 */ /* 0x0003e2000c101114 */
        /* <DEDUP_REMOVED lines=11> */
[----:B------:R0:W-:Y:S01]  /*d570*/  @!P4 STG.E.U8 desc[UR20][R26.64+0x99], R21 ;  /* 0x000099151a00c986 */ /* 0x0001e2000c101114 */
[----:B------:R-:W-:-:S03]  /*d580*/  ISETP.LT.OR P4, PT, R35, 0xa2, !P0 ;  /* 0x000000a22300780c */ /* 0x000fc60004781670 */
[----:B------:R-:W-:Y:S01]  /*d590*/  @!P5 STG.E.U8 desc[UR20][R24.64+0xa0], R29 ;  /* 0x0000a01d1800d986 */ /* 0x000fe2000c101114 */
[----:B------:R-:W-:-:S03]  /*d5a0*/  ISETP.LT.OR P5, PT, R35, 0xa9, !P1 ;  /* 0x000000a92300780c */ /* 0x000fc60004fa1670 */
[----:B------:R2:W-:Y:S01]  /*d5b0*/  @!P6 STG.E.U8 desc[UR20][R24.64+0xa1], R19 ;  /* 0x0000a1131800e986 */ /* 0x0005e2000c101114 */
[----:B------:R-:W-:Y:S01]  /*d5c0*/  ISETP.LT.OR P6, PT, R35, 0xaa, !P1 ;  /* 0x000000aa2300780c */ /* 0x000fe20004fc1670 */
[----:B------:R-:W-:Y:S01]  /*d5d0*/  FMUL R15, R15, UR22 ;  /* 0x000000160f0f7c20 */ /* 0x000fe20008400000 */
[----:B-1----:R-:W-:Y:S01]  /*d5e0*/  F2FP.SATFINITE.E5M2.F32.PACK_AB_MERGE_C R23, RZ, R18, RZ ;  /* 0x00000012ff17723e */ /* 0x002fe200048060ff */
[----:B------:R-:W-:Y:S01]  /*d5f0*/  FMUL R14, R14, UR22 ;  /* 0x000000160e0e7c20 */ /* 0x000fe20008400000 */
[----:B------:R-:W-:Y:S01]  /*d600*/  F2FP.SATFINITE.E5M2.F32.PACK_AB_MERGE_C R17, RZ, R17, RZ ;  /* 0x00000011ff11723e */ /* 0x000fe200048060ff */
[----:B------:R-:W-:Y:S01]  /*d610*/  FMUL R13, R13, UR22 ;  /* 0x000000160d0d7c20 */ /* 0x000fe20008400000 */
[----:B0-----:R-:W-:Y:S01]  /*d620*/  F2FP.SATFINITE.E5M2.F32.PACK_AB_MERGE_C R21, RZ, R16, RZ ;  /* 0x00000010ff15723e */ /* 0x001fe200048060ff */
[----:B------:R-:W-:Y:S01]  /*d630*/  @!P3 STG.E.U8 desc[UR20][R26.64+0xa0], R23 ;  /* 0x0000a0171a00b986 */ /* 0x000fe2000c101114 */
[----:B------:R-:W-:Y:S02]  /*d640*/  F2FP.SATFINITE.E5M2.F32.PACK_AB_MERGE_C R15, RZ, R15, RZ ;  /* 0x0000000fff0f723e */ /* 0x000fe400048060ff */
[C---:B------:R-:W-:Y:S01]  /*d650*/  ISETP.LT.OR P3, PT, R35.reuse, 0xa9, !P0 ;  /* 0x000000a92300780c */ /* 0x040fe20004761670 */
[----:B------:R-:W-:Y:S01]  /*d660*/  @!P4 STG.E.U8 desc[UR20][R26.64+0xa1], R17 ;  /* 0x0000a1111a00c986 */ /* 0x000fe2000c101114 */
[----:B------:R-:W-:-:S03]  /*d670*/  ISETP.LT.OR P4, PT, R35, 0xaa, !P0 ;  /* 0x000000aa2300780c */ /* 0x000fc60004781670 */
[----:B------:R-:W-:Y:S01]  /*d680*/  @!P5 STG.E.U8 desc[UR20][R24.64+0xa8], R21 ;  /* 0x0000a8151800d986 */ /* 0x000fe2000c101114 */
[C---:B------:R-:W-:Y:S01]  /*d690*/  ISETP.LT.OR P5, PT, R35.reuse, 0xb1, !P1 ;  /* 0x000000b12300780c */ /* 0x040fe20004fa1670 */
[----:B------:R-:W-:Y:S02]  /*d6a0*/  FMUL R12, R12, UR22 ;  /* 0x000000160c0c7c20 */ /* 0x000fe40008400000 */
[----:B------:R0:W-:Y:S01]  /*d6b0*/  @!P6 STG.E.U8 desc[UR20][R24.64+0xa9], R15 ;  /* 0x0000a90f1800e986 */ /* 0x0001e2000c101114 */
[----:B------:R-:W-:Y:S01]  /*d6c0*/  ISETP.LT.OR P6, PT, R35, 0xb2, !P1 ;  /* 0x000000b22300780c */ /* 0x000fe20004fc1670 */
[----:B------:R-:W-:Y:S01]  /*d6d0*/  FMUL R11, R11, UR22 ;  /* 0x000000160b0b7c20 */ /* 0x000fe20008400000 */
[----:B--2---:R-:W-:Y:S01]  /*d6e0*/  F2FP.SATFINITE.E5M2.F32.PACK_AB_MERGE_C R19, RZ, R14, RZ ;  /* 0x0000000eff13723e */ /* 0x004fe200048060ff */
[----:B------:R-:W2:Y:S01]  /*d6f0*/  LDL.LU R223, [R1+0x18] ;  /* 0x0000180001df7983 */ /* 0x000ea20000300800 */
[----:B------:R-:W-:Y:S02]  /*d700*/  F2FP.SATFINITE.E5M2.F32.PACK_AB_MERGE_C R13, RZ, R13, RZ ;  /* 0x0000000dff0d723e */ /* 0x000fe400048060ff */
[----:B------:R-:W-:Y:S01]  /*d710*/  F2FP.SATFINITE.E5M2.F32.PACK_AB_MERGE_C R11, RZ, R11, RZ ;  /* 0x0000000bff0b723e */ /* 0x000fe200048060ff */
[----:B------:R-:W-:Y:S01]  /*d720*/  @!P3 STG.E.U8 desc[UR20][R26.64+0xa8], R19 ;  /* 0x0000a8131a00b986 */ /* 0x000fe2000c101114 */
[----:B0-----:R-:W-:-:S03]  /*d730*/  F2FP.SATFINITE.E5M2.F32.PACK_AB_MERGE_C R15, RZ, R12, RZ ;  /* 0x0000000cff0f723e */ /* 0x001fc600048060ff */
[----:B------:R0:W-:Y:S01]  /*d740*/  @!P4 STG.E.U8 desc[UR20][R26.64+0xa9], R13 ;  /* 0x0000a90d1a00c986 */ /* 0x0001e2000c101114 */
[C---:B------:R-:W-:Y:S02]  /*d750*/  ISETP.LT.OR P3, PT, R35.reuse, 0xb1, !P0 ;  /* 0x000000b12300780c */ /* 0x040fe40004761670 */
[C---:B------:R-:W-:Y:S01]  /*d760*/  ISETP.LT.OR P4, PT, R35.reuse, 0xb2, !P0 ;  /* 0x000000b22300780c */ /* 0x040fe20004781670 */
[----:B------:R-:W-:Y:S01]  /*d770*/  @!P5 STG.E.U8 desc[UR20][R24.64+0xb0], R15 ;  /* 0x0000b00f1800d986 */ /* 0x000fe2000c101114 */
[----:B------:R-:W-:Y:S01]  /*d780*/  ISETP.LT.OR P5, PT, R35, 0xb9, !P1 ;  /* 0x000000b92300780c */ /* 0x000fe20004fa1670 */
[----:B------:R-:W-:Y:S01]  /*d790*/  FMUL R10, R10, UR22 ;  /* 0x000000160a0a7c20 */ /* 0x000fe20008400000 */
[----:B------:R-:W-:Y:S01]  /*d7a0*/  FMUL R9, R9, UR22 ;  /* 0x0000001609097c20 */ /* 0x000fe20008400000 */
[----:B------:R-:W2:Y:S01]  /*d7b0*/  LDL.LU R222, [R1+0x14] ;  /* 0x0000140001de7983 */ /* 0x000ea20000300800 */
[----:B------:R-:W-:-:S03]  /*d7c0*/  FMUL R8, R8, UR22 ;  /* 0x0000001608087c20 */ /* 0x000fc60008400000 */
[----:B------:R-:W2:Y:S01]  /*d7d0*/  LDL.LU R220, [R1+0x10] ;  /* 0x0000100001dc7983 */ /* 0x000ea20000300800 */
[----:B------:R-:W-:-:S03]  /*d7e0*/  F2FP.SATFINITE.E5M2.F32.PACK_AB_MERGE_C R17, RZ, R10, RZ ;  /* 0x0000000aff11723e */ /* 0x000fc600048060ff */
[----:B------:R-:W2:Y:S01]  /*d7f0*/  LDL.LU R221, [R1+0xc] ;  /* 0x00000c0001dd7983 */ /* 0x000ea20000300800 */
[----:B------:R-:W-:Y:S01]  /*d800*/  F2FP.SATFINITE.E5M2.F32.PACK_AB_MERGE_C R9, RZ, R9, RZ ;  /* 0x00000009ff09723e */ /* 0x000fe200048060ff */
[----:B------:R-:W-:Y:S01]  /*d810*/  FMUL R7, R7, UR22 ;  /* 0x0000001607077c20 */ /* 0x000fe20008400000 */
[----:B0-----:R-:W-:Y:S01]  /*d820*/  F2FP.SATFINITE.E5M2.F32.PACK_AB_MERGE_C R13, RZ, R8, RZ ;  /* 0x00000008ff0d723e */ /* 0x001fe200048060ff */
[----:B------:R0:W-:Y:S01]  /*d830*/  @!P6 STG.E.U8 desc[UR20][R24.64+0xb1], R11 ;  /* 0x0000b10b1800e986 */ /* 0x0001e2000c101114 */
[----:B------:R-:W-:Y:S01]  /*d840*/  ISETP.LT.OR P6, PT, R35, 0xba, !P1 ;  /* 0x000000ba2300780c */ /* 0x000fe20004fc1670 */
[----:B-----5:R-:W-:Y:S01]  /*d850*/  FMUL R2, R2, UR22 ;  /* 0x0000001602027c20 */ /* 0x020fe20008400000 */
[----:B------:R-:W-:Y:S01]  /*d860*/  F2FP.SATFINITE.E5M2.F32.PACK_AB_MERGE_C R7, RZ, R7, RZ ;  /* 0x00000007ff07723e */ /* 0x000fe200048060ff */
[----:B------:R-:W-:Y:S01]  /*d870*/  @!P3 STG.E.U8 desc[UR20][R26.64+0xb0], R17 ;  /* 0x0000b0111a00b986 */ /* 0x000fe2000c101114 */
[----:B------:R-:W-:Y:S01]  /*d880*/  FMUL R3, R3, UR22 ;  /* 0x0000001603037c20 */ /* 0x000fe20008400000 */
[----:B------:R-:W-:Y:S01]  /*d890*/  FMUL R4, R4, UR22 ;  /* 0x0000001604047c20 */ /* 0x000fe20008400000 */
[C---:B------:R-:W-:Y:S01]  /*d8a0*/  ISETP.LT.OR P3, PT, R35.reuse, 0xb9, !P0 ;  /* 0x000000b92300780c */ /* 0x040fe20004761670 */
[----:B------:R1:W-:Y:S01]  /*d8b0*/  @!P4 STG.E.U8 desc[UR20][R26.64+0xb1], R9 ;  /* 0x0000b1091a00c986 */ /* 0x0003e2000c101114 */
[----:B------:R-:W-:Y:S01]  /*d8c0*/  ISETP.LT.OR P4, PT, R35, 0xba, !P0 ;  /* 0x000000ba2300780c */ /* 0x000fe20004781670 */
[----:B------:R-:W-:Y:S01]  /*d8d0*/  FMUL R6, R6, UR22 ;  /* 0x0000001606067c20 */ /* 0x000fe20008400000 */
[----:B------:R-:W-:Y:S01]  /*d8e0*/  FMUL R5, R5, UR22 ;  /* 0x0000001605057c20 */ /* 0x000fe20008400000 */
[----:B------:R3:W-:Y:S01]  /*d8f0*/  @!P5 STG.E.U8 desc[UR20][R24.64+0xb8], R13 ;  /* 0x0000b80d1800d986 */ /* 0x0007e2000c101114 */
[----:B------:R-:W-:Y:S01]  /*d900*/  ISETP.LT.OR P5, PT, R35, 0xc1, !P1 ;  /* 0x000000c12300780c */ /* 0x000fe20004fa1670 */
[----:B------:R-:W-:Y:S01]  /*d910*/  FMUL R0, R0, UR22 ;  /* 0x0000001600007c20 */ /* 0x000fe20008400000 */
[----:B0-----:R-:W-:Y:S01]  /*d920*/  F2FP.SATFINITE.E5M2.F32.PACK_AB_MERGE_C R11, RZ, R6, RZ ;  /* 0x00000006ff0b723e */ /* 0x001fe200048060ff */
[----:B------:R-:W2:Y:S01]  /*d930*/  LDL.LU R225, [R1+0x1c] ;  /* 0x00001c0001e17983 */ /* 0x000ea20000300800 */
[----:B------:R-:W-:-:S03]  /*d940*/  F2FP.SATFINITE.E5M2.F32.PACK_AB_MERGE_C R5, RZ, R5, RZ ;  /* 0x00000005ff05723e */ /* 0x000fc600048060ff */
[----:B------:R0:W-:Y:S01]  /*d950*/  @!P6 STG.E.U8 desc[UR20][R24.64+0xb9], R7 ;  /* 0x0000b9071800e986 */ /* 0x0001e2000c101114 */
[----:B-1----:R-:W-:Y:S01]  /*d960*/  F2FP.SATFINITE.E5M2.F32.PACK_AB_MERGE_C R9, RZ, R4, RZ ;  /* 0x00000004ff09723e */ /* 0x002fe200048060ff */
[----:B------:R-:W-:Y:S01]  /*d970*/  FMUL R4, R227, UR22 ;  /* 0x00000016e3047c20 */ /* 0x000fe20008400000 */
[C---:B------:R-:W-:Y:S01]  /*d980*/  ISETP.LT.OR P6, PT, R35.reuse, 0xc2, !P1 ;  /* 0x000000c22300780c */ /* 0x040fe20004fc1670 */
[----:B------:R-:W-:Y:S01]  /*d990*/  @!P3 STG.E.U8 desc[UR20][R26.64+0xb8], R11 ;  /* 0x0000b80b1a00b986 */ /* 0x000fe2000c101114 */
[----:B---3--:R-:W-:Y:S01]  /*d9a0*/  F2FP.SATFINITE.E5M2.F32.PACK_AB_MERGE_C R13, RZ, R2, RZ ;  /* 0x00000002ff0d723e */ /* 0x008fe200048060ff */
[----:B----4-:R-:W-:Y:S01]  /*d9b0*/  FMUL R2, R224, UR22 ;  /* 0x00000016e0027c20 */ /* 0x010fe20008400000 */
[----:B------:R-:W-:Y:S01]  /*d9c0*/  ISETP.LT.OR P3, PT, R35, 0xc1, !P0 ;  /* 0x000000c12300780c */ /* 0x000fe20004761670 */
[----:B------:R-:W3:Y:S01]  /*d9d0*/  LDL.LU R224, [R1+0x20] ;  /* 0x0000200001e07983 */ /* 0x000ee20000300800 */
[----:B0-----:R-:W-:Y:S01]  /*d9e0*/  F2FP.SATFINITE.E5M2.F32.PACK_AB_MERGE_C R7, RZ, R3, RZ ;  /* 0x00000003ff07723e */ /* 0x001fe200048060ff */
[----:B------:R-:W-:-:S02]  /*d9f0*/  FMUL R3, R226, UR22 ;  /* 0x00000016e2037c20 */ /* 0x000fc40008400000 */
[----:B------:R0:W-:Y:S01]  /*da00*/  @!P4 STG.E.U8 desc[UR20][R26.64+0xb9], R5 ;  /* 0x0000b9051a00c986 */ /* 0x0001e2000c101114 */
[----:B------:R-:W-:-:S03]  /*da10*/  ISETP.LT.OR P4, PT, R35, 0xc2, !P0 ;  /* 0x000000c22300780c */ /* 0x000fc60004781670 */
[----:B------:R-:W4:Y:S04]  /*da20*/  LDL.LU R226, [R1+0x24] ;  /* 0x0000240001e27983 */ /* 0x000f280000300800 */
[----:B------:R-:W4:Y:S04]  /*da30*/  LDL.LU R227, [R1+0x28] ;  /* 0x0000280001e37983 */ /* 0x000f280000300800 */
[----:B------:R-:W-:Y:S01]  /*da40*/  @!P5 STG.E.U8 desc[UR20][R24.64+0xc0], R9 ;  /* 0x0000c0091800d986 */ /* 0x000fe2000c101114 */
[C---:B------:R-:W-:Y:S02]  /*da50*/  ISETP.LT.OR P5, PT, R35.reuse, 0xc9, !P1 ;  /* 0x000000c92300780c */ /* 0x040fe40004fa1670 */
[----:B0-----:R-:W-:Y:S01]  /*da60*/  F2FP.SATFINITE.E5M2.F32.PACK_AB_MERGE_C R5, RZ, R0, RZ ;  /* 0x00000000ff05723e */ /* 0x001fe200048060ff */
[----:B------:R0:W-:Y:S01]  /*da70*/  @!P6 STG.E.U8 desc[UR20][R24.64+0xc1], R7 ;  /* 0x0000c1071800e986 */ /* 0x0001e2000c101114 */
[----:B------:R-:W-:-:S03]  /*da80*/  ISETP.LT.OR P6, PT, R35, 0xca, !P1 ;  /* 0x000000ca2300780c */ /* 0x000fc60004fc1670 */
[----:B------:R-:W-:Y:S01]  /*da90*/  @!P3 STG.E.U8 desc[UR20][R26.64+0xc0], R13 ;  /* 0x0000c00d1a00b986 */ /* 0x000fe2000c101114 */
[----:B------:R-:W-:-:S03]  /*daa0*/  ISETP.LT.OR P3, PT, R35, 0xc9, !P0 ;  /* 0x000000c92300780c */ /* 0x000fc60004761670 */
[----:B------:R1:W-:Y:S01]  /*dab0*/  @!P4 STG.E.U8 desc[UR20][R26.64+0xc1], R5 ;  /* 0x0000c1051a00c986 */ /* 0x0003e2000c101114 */
[----:B0-----:R-:W-:Y:S02]  /*dac0*/  F2FP.SATFINITE.E5M2.F32.PACK_AB_MERGE_C R7, RZ, R2, RZ ;  /* 0x00000002ff07723e */ /* 0x001fe400048060ff */
[----:B------:R-:W-:-:S03]  /*dad0*/  ISETP.LT.OR P4, PT, R35, 0xca, !P0 ;  /* 0x000000ca2300780c */ /* 0x000fc60004781670 */
[----:B------:R0:W-:Y:S01]  /*dae0*/  @!P5 STG.E.U8 desc[UR20][R24.64+0xc8], R7 ;  /* 0x0000c8071800d986 */ /* 0x0001e2000c101114 */
[----:B------:R-:W-:Y:S02]  /*daf0*/  ISETP.LT.OR P5, PT, R35, 0xd1, !P1 ;  /* 0x000000d12300780c */ /* 0x000fe40004fa1670 */
[----:B------:R-:W-:Y:S02]  /*db00*/  F2FP.SATFINITE.E5M2.F32.PACK_AB_MERGE_C R9, RZ, R3, RZ ;  /* 0x00000003ff09723e */ /* 0x000fe400048060ff */
[----:B------:R-:W-:-:S03]  /*db10*/  F2FP.SATFINITE.E5M2.F32.PACK_AB_MERGE_C R11, RZ, R4, RZ ;  /* 0x00000004ff0b723e */ /* 0x000fc600048060ff */
[----:B------:R0:W-:Y:S04]  /*db20*/  @!P6 STG.E.U8 desc[UR20][R24.64+0xc9], R9 ;  /* 0x0000c9091800e986 */ /* 0x0001e8000c101114 */
[----:B------:R-:W-:Y:S01]  /*db30*/  @!P3 STG.E.U8 desc[UR20][R26.64+0xc8], R11 ;  /* 0x0000c80b1a00b986 */ /* 0x000fe2000c101114 */
[----:B--2---:R-:W-:Y:S01]  /*db40*/  FMUL R2, R220, UR22 ;  /* 0x00000016dc027c20 */ /* 0x004fe20008400000 */
[----:B------:R-:W-:Y:S02]  /*db50*/  FMUL R0, R221, UR22 ;  /* 0x00000016dd007c20 */ /* 0x000fe40008400000 */
[----:B------:R-:W2:Y:S03]  /*db60*/  LDL.LU R221, [R1+0x2c] ;  /* 0x00002c0001dd7983 */ /* 0x000ea60000300800 */
[----:B-1----:R-:W-:Y:S01]  /*db70*/  F2FP.SATFINITE.E5M2.F32.PACK_AB_MERGE_C R5, RZ, R0, RZ ;  /* 0x00000000ff05723e */ /* 0x002fe200048060ff */
[----:B------:R-:W2:Y:S01]  /*db80*/  LDL.LU R220, [R1+0x30] ;  /* 0x0000300001dc7983 */ /* 0x000ea20000300800 */
[----:B------:R-:W-:Y:S01]  /*db90*/  FMUL R0, R223, UR22 ;  /* 0x00000016df007c20 */ /* 0x000fe20008400000 */
[----:B------:R-:W-:Y:S01]  /*dba0*/  FMUL R3, R222, UR22 ;  /* 0x00000016de037c20 */ /* 0x000fe20008400000 */
[----:B0-----:R-:W-:Y:S01]  /*dbb0*/  F2FP.SATFINITE.E5M2.F32.PACK_AB_MERGE_C R7, RZ, R2, RZ ;  /* 0x00000002ff07723e */ /* 0x001fe200048060ff */
[----:B------:R-:W2:Y:S02]  /*dbc0*/  LDL.LU R222, [R1+0x34] ;  /* 0x0000340001de7983 */ /* 0x000ea40000300800 */
[----:B------:R-:W-:-:S02]  /*dbd0*/  F2FP.SATFINITE.E5M2.F32.PACK_AB_MERGE_C R13, RZ, R0, RZ ;  /* 0x00000000ff0d723e */ /* 0x000fc400048060ff */
[----:B------:R-:W2:Y:S01]  /*dbe0*/  LDL.LU R223, [R1+0x38] ;  /* 0x0000380001df7983 */ /* 0x000ea20000300800 */
[----:B------:R-:W-:Y:S01]  /*dbf0*/  F2FP.SATFINITE.E5M2.F32.PACK_AB_MERGE_C R9, RZ, R3, RZ ;  /* 0x00000003ff09723e */ /* 0x000fe200048060ff */
[----:B------:R-:W-:Y:S02]  /*dc00*/  FMUL R2, R225, UR22 ;  /* 0x00000016e1027c20 */ /* 0x000fe40008400000 */
[----:B------:R-:W2:Y:S04]  /*dc10*/  LDL.LU R225, [R1+0x3c] ;  /* 0x00003c0001e17983 */ /* 0x000ea80000300800 */
[----:B------:R-:W-:Y:S01]  /*dc20*/  @!P4 STG.E.U8 desc[UR20][R26.64+0xc9], R5 ;  /* 0x0000c9051a00c986 */ /* 0x000fe2000c101114 */
[----:B---3--:R-:W-:-:S03]  /*dc30*/  FMUL R0, R224, UR22 ;  /* 0x00000016e0007c20 */ /* 0x008fc60008400000 */
[----:B------:R0:W-:Y:S04]  /*dc40*/  @!P5 STG.E.U8 desc[UR20][R24.64+0xd0], R7 ;  /* 0x0000d0071800d986 */ /* 0x0001e8000c101114 */
[----:B------:R-:W3:Y:S01]  /*dc50*/  LDL.LU R224, [R1+0x40] ;  /* 0x0000400001e07983 */ /* 0x000ee20000300800 */
[----:B----4-:R-:W-:-:S03]  /*dc60*/  FMUL R3, R226, UR22 ;  /* 0x00000016e2037c20 */ /* 0x010fc60008400000 */
[----:B------:R-:W4:Y:S01]  /*dc70*/  LDL.LU R226, [R1+0x44] ;  /* 0x0000440001e27983 */ /* 0x000f220000300800 */
[----:B0-----:R-:W-:Y:S01]  /*dc80*/  F2FP.SATFINITE.E5M2.F32.PACK_AB_MERGE_C R7, RZ, R0, RZ ;  /* 0x00000000ff07723e */ /* 0x001fe200048060ff */
[----:B------:R-:W-:Y:S02]  /*dc90*/  FMUL R0, R227, UR22 ;  /* 0x00000016e3007c20 */ /* 0x000fe40008400000 */
[----:B------:R-:W4:Y:S01]  /*dca0*/  LDL.LU R227, [R1+0x48] ;  /* 0x0000480001e37983 */ /* 0x000f220000300800 */
[C---:B------:R-:W-:Y:S02]  /*dcb0*/  ISETP.LT.OR P6, PT, R35.reuse, 0xd2, !P1 ;  /* 0x000000d22300780c */ /* 0x040fe40004fc1670 */
[C---:B------:R-:W-:Y:S01]  /*dcc0*/  ISETP.LT.OR P4, PT, R35.reuse, 0xd2, !P0 ;  /* 0x000000d22300780c */ /* 0x040fe20004781670 */
[----:B------:R-:W4:Y:S01]  /*dcd0*/  LDL.LU R219, [R1+0x4c] ;  /* 0x00004c0001db7983 */ /* 0x000f220000300800 */
[----:B------:R-:W-:Y:S02]  /*dce0*/  F2FP.SATFINITE.E5M2.F32.PACK_AB_MERGE_C R5, RZ, R2, RZ ;  /* 0x00000002ff05723e */ /* 0x000fe400048060ff */
[----:B------:R-:W-:-:S02]  /*dcf0*/  ISETP.LT.OR P3, PT, R35, 0xd1, !P0 ;  /* 0x000000d12300780c */ /* 0x000fc40004761670 */
[----:B------:R-:W-:Y:S02]  /*dd00*/  ISETP.LT.OR P5, PT, R35, 0xd9, !P1 ;  /* 0x000000d92300780c */ /* 0x000fe40004fa1670 */
[----:B------:R-:W-:-:S03]  /*dd10*/  F2FP.SATFINITE.E5M2.F32.PACK_AB_MERGE_C R11, RZ, R0, RZ ;  /* 0x00000000ff0b723e */ /* 0x000fc600048060ff */
[----:B------:R0:W-:Y:S01]  /*dd20*/  @!P6 STG.E.U8 desc[UR20][R24.64+0xd1], R9 ;  /* 0x0000d1091800e986 */ /* 0x0001e2000c101114 */
[----:B------:R-:W-:-:S03]  /*dd30*/  ISETP.LT.OR P6, PT, R35, 0xda, !P1 ;  /* 0x000000da2300780c */ /* 0x000fc60004fc1670 */
[----:B------:R1:W-:Y:S01]  /*dd40*/  @!P4 STG.E.U8 desc[UR20][R26.64+0xd1], R5 ;  /* 0x0000d1051a00c986 */ /* 0x0003e2000c101114 */
[----:B------:R-:W-:-:S03]  /*dd50*/  ISETP.LT.OR P4, PT, R35, 0xda, !P0 ;  /* 0x000000da2300780c */ /* 0x000fc60004781670 */
[----:B------:R-:W-:Y:S01]  /*dd60*/  @!P3 STG.E.U8 desc[UR20][R26.64+0xd0], R13 ;  /* 0x0000d00d1a00b986 */ /* 0x000fe2000c101114 */
[----:B0-----:R-:W-:-:S03]  /*dd70*/  F2FP.SATFINITE.E5M2.F32.PACK_AB_MERGE_C R9, RZ, R3, RZ ;  /* 0x00000003ff09723e */ /* 0x001fc600048060ff */
[----:B------:R0:W-:Y:S04]  /*dd80*/  @!P5 STG.E.U8 desc[UR20][R24.64+0xd8], R7 ;  /* 0x0000d8071800d986 */ /* 0x0001e8000c101114 */
[----:B------:R0:W-:Y:S01]  /*dd90*/  @!P6 STG.E.U8 desc[UR20][R24.64+0xd9], R9 ;  /* 0x0000d9091800e986 */ /* 0x0001e2000c101114 */
[----:B--2---:R-:W-:-:S03]  /*dda0*/  FMUL R0, R221, UR22 ;  /* 0x00000016dd007c20 */ /* 0x004fc60008400000 */
[----:B------:R-:W2:Y:S01]  /*ddb0*/  LDL.LU R221, [R1+0x50] ;  /* 0x0000500001dd7983 */ /* 0x000ea20000300800 */
[----:B------:R-:W-:-:S03]  /*ddc0*/  FMUL R2, R220, UR22 ;  /* 0x00000016dc027c20 */ /* 0x000fc60008400000 */
[----:B------:R-:W2:Y:S01]  /*ddd0*/  LDL.LU R220, [R1+0x54] ;  /* 0x0000540001dc7983 */ /* 0x000ea20000300800 */
[----:B-1----:R-:W-:Y:S01]  /*dde0*/  F2FP.SATFINITE.E5M2.F32.PACK_AB_MERGE_C R5, RZ, R0, RZ ;  /* 0x00000000ff05723e */ /* 0x002fe200048060ff */
[----:B------:R-:W-:Y:S02]  /*ddf0*/  FMUL R3, R222, UR22 ;  /* 0x00000016de037c20 */ /* 0x000fe40008400000 */
[----:B------:R-:W2:Y:S01]  /*de00*/  LDL.LU R222, [R1+0x58] ;  /* 0x0000580001de7983 */ /* 0x000ea20000300800 */
[----:B0-----:R-:W-:Y:S01]  /*de10*/  F2FP.SATFINITE.E5M2.F32.PACK_AB_MERGE_C R7, RZ, R2, RZ ;  /* 0x00000002ff07723e */ /* 0x001fe200048060ff */
[----:B------:R-:W-:Y:S01]  /*de20*/  FMUL R4, R223, UR22 ;  /* 0x00000016df047c20 */ /* 0x000fe20008400000 */
[----:B------:R-:W-:Y:S01]  /*de30*/  F2FP.SATFINITE.E5M2.F32.PACK_AB_MERGE_C R9, RZ, R3, RZ ;  /* 0x00000003ff09723e */ /* 0x000fe200048060ff */
[----:B------:R-:W2:Y:S01]  /*de40*/  LDL.LU R223, [R1+0x5c] ;  /* 0x00005c0001df7983 */ /* 0x000ea20000300800 */
[----:B------:R-:W-:-:S03]  /*de50*/  FMUL R0, R225, UR22 ;  /* 0x00000016e1007c20 */ /* 0x000fc60008400000 */
[----:B------:R0:W-:Y:S04]  /*de60*/  @!P4 STG.E.U8 desc[UR20][R26.64+0xd9], R5 ;  /* 0x0000d9051a00c986 */ /* 0x0001e8000c101114 */
[----:B------:R-:W2:Y:S01]  /*de70*/  LDL.LU R225, [R1+0x60] ;  /* 0x0000600001e17983 */ /* 0x000ea20000300800 */
[----:B0-----:R-:W-:Y:S01]  /*de80*/  F2FP.SATFINITE.E5M2.F32.PACK_AB_MERGE_C R5, RZ, R0, RZ ;  /* 0x00000000ff05723e */ /* 0x001fe200048060ff */
[----:B---3--:R-:W-:Y:S02]  /*de90*/  FMUL R2, R224, UR22 ;  /* 0x00000016e0027c20 */ /* 0x008fe40008400000 */
[----:B------:R-:W3:Y:S01]  /*dea0*/  LDL.LU R224, [R1+0x64] ;  /* 0x0000640001e07983 */ /* 0x000ee20000300800 */
[----:B----4-:R-:W-:-:S03]  /*deb0*/  FMUL R3, R226, UR22 ;  /* 0x00000016e2037c20 */ /* 0x010fc60008400000 */
[----:B------:R-:W4:Y:S01]  /*dec0*/  LDL.LU R226, [R1+0x68] ;  /* 0x0000680001e27983 */ /* 0x000f220000300800 */
[----:B------:R-:W-:-:S03]  /*ded0*/  FMUL R0, R227, UR22 ;  /* 0x00000016e3007c20 */ /* 0x000fc60008400000 */
[----:B------:R-:W4:Y:S01]  /*dee0*/  LDL.LU R227, [R1+0x6c] ;  /* 0x00006c0001e37983 */ /* 0x000f220000300800 */
[C---:B------:R-:W-:Y:S02]  /*def0*/  ISETP.LT.OR P3, PT, R35.reuse, 0xd9, !P0 ;  /* 0x000000d92300780c */ /* 0x040fe40004761670 */
[C---:B------:R-:W-:Y:S02]  /*df00*/  ISETP.LT.OR P5, PT, R35.reuse, 0xe1, !P1 ;  /* 0x000000e12300780c */ /* 0x040fe40004fa1670 */
[C---:B------:R-:W-:Y:S02]  /*df10*/  ISETP.LT.OR P6, PT, R35.reuse, 0xe2, !P1 ;  /* 0x000000e22300780c */ /* 0x040fe40004fc1670 */
[----:B------:R-:W-:-:S07]  /*df20*/  ISETP.LT.OR P4, PT, R35, 0xe2, !P0 ;  /* 0x000000e22300780c */ /* 0x000fce0004781670 */
[----:B------:R-:W-:Y:S01]  /*df30*/  @!P3 STG.E.U8 desc[UR20][R26.64+0xd8], R11 ;  /* 0x0000d80b1a00b986 */ /* 0x000fe2000c101114 */
[----:B------:R-:W-:-:S03]  /*df40*/  ISETP.LT.OR P3, PT, R35, 0xe1, !P0 ;  /* 0x000000e12300780c */ /* 0x000fc60004761670 */
[----:B------:R0:W-:Y:S01]  /*df50*/  @!P5 STG.E.U8 desc[UR20][R24.64+0xe0], R7 ;  /* 0x0000e0071800d986 */ /* 0x0001e2000c101114 */
[----:B------:R-:W-:-:S03]  /*df60*/  ISETP.LT.OR P5, PT, R35, 0xe9, !P1 ;  /* 0x000000e92300780c */ /* 0x000fc60004fa1670 */
[----:B------:R1:W-:Y:S01]  /*df70*/  @!P6 STG.E.U8 desc[UR20][R24.64+0xe1], R9 ;  /* 0x0000e1091800e986 */ /* 0x0003e2000c101114 */
[----:B------:R-:W-:Y:S02]  /*df80*/  ISETP.LT.OR P6, PT, R35, 0xea, !P1 ;  /* 0x000000ea2300780c */ /* 0x000fe40004fc1670 */
[----:B------:R-:W-:Y:S01]  /*df90*/  F2FP.SATFINITE.E5M2.F32.PACK_AB_MERGE_C R13, RZ, R4, RZ ;  /* 0x00000004ff0d723e */ /* 0x000fe200048060ff */
[----:B------:R1:W-:Y:S01]  /*dfa0*/  @!P4 STG.E.U8 desc[UR20][R26.64+0xe1], R5 ;  /* 0x0000e1051a00c986 */ /* 0x0003e2000c101114 */
[----:B0-----:R-:W-:-:S03]  /*dfb0*/  F2FP.SATFINITE.E5M2.F32.PACK_AB_MERGE_C R7, RZ, R2, RZ ;  /* 0x00000002ff07723e */ /* 0x001fc600048060ff */
[----:B------:R-:W-:Y:S01]  /*dfc0*/  @!P3 STG.E.U8 desc[UR20][R26.64+0xe0], R13 ;  /* 0x0000e00d1a00b986 */ /* 0x000fe2000c101114 */
[----:B-1----:R-:W-:-:S03]  /*dfd0*/  F2FP.SATFINITE.E5M2.F32.PACK_AB_MERGE_C R9, RZ, R3, RZ ;  /* 0x00000003ff09723e */ /* 0x002fc600048060ff */
[----:B------:R0:W-:Y:S01]  /*dfe0*/  @!P5 STG.E.U8 desc[UR20][R24.64+0xe8], R7 ;  /* 0x0000e8071800d986 */ /* 0x0001e2000c101114 */
[C---:B------:R-:W-:Y:S02]  /*dff0*/  ISETP.LT.OR P3, PT, R35.reuse, 0xe9, !P0 ;  /* 0x000000e92300780c */ /* 0x040fe40004761670 */
[C---:B------:R-:W-:Y:S01]  /*e000*/  ISETP.LT.OR P4, PT, R35.reuse, 0xea, !P0 ;  /* 0x000000ea2300780c */ /* 0x040fe20004781670 */
[----:B------:R1:W-:Y:S01]  /*e010*/  @!P6 STG.E.U8 desc[UR20][R24.64+0xe9], R9 ;  /* 0x0000e9091800e986 */ /* 0x0003e2000c101114 */
[----:B------:R-:W-:Y:S01]  /*e020*/  ISETP.LT.OR P5, PT, R35, 0xf1, !P1 ;  /* 0x000000f12300780c */ /* 0x000fe20004fa1670 */
[----:B------:R-:W-:Y:S01]  /*e030*/  FMUL R2, R219, UR22 ;  /* 0x00000016db027c20 */ /* 0x000fe20008400000 */
[----:B------:R-:W-:Y:S02]  /*e040*/  ISETP.LT.OR P6, PT, R35, 0xf2, !P1 ;  /* 0x000000f22300780c */ /* 0x000fe40004fc1670 */
[----:B------:R-:W-:Y:S02]  /*e050*/  F2FP.SATFINITE.E5M2.F32.PACK_AB_MERGE_C R11, RZ, R0, RZ ;  /* 0x00000000ff0b723e */ /* 0x000fe400048060ff */
[----:B------:R-:W-:-:S03]  /*e060*/  F2FP.SATFINITE.E5M2.F32.PACK_AB_MERGE_C R5, RZ, R2, RZ ;  /* 0x00000002ff05723e */ /* 0x000fc600048060ff */
[----:B------:R-:W-:Y:S01]  /*e070*/  @!P3 STG.E.U8 desc[UR20][R26.64+0xe8], R11 ;  /* 0x0000e80b1a00b986 */ /* 0x000fe2000c101114 */
[----:B------:R-:W-:-:S03]  /*e080*/  ISETP.LT.OR P3, PT, R35, 0xf1, !P0 ;  /* 0x000000f12300780c */ /* 0x000fc60004761670 */
[----:B------:R-:W-:Y:S01]  /*e090*/  @!P4 STG.E.U8 desc[UR20][R26.64+0xe9], R5 ;  /* 0x0000e9051a00c986 */ /* 0x000fe2000c101114 */
[C---:B------:R-:W-:Y:S02]  /*e0a0*/  ISETP.LT.OR P4, PT, R35.reuse, 0xf9, !P1 ;  /* 0x000000f92300780c */ /* 0x040fe40004f81670 */
[----:B------:R-:W-:Y:S01]  /*e0b0*/  ISETP.LT.OR P1, PT, R35, 0xfa, !P1 ;  /* 0x000000fa2300780c */ /* 0x000fe20004f21670 */
[----:B--2---:R-:W-:Y:S01]  /*e0c0*/  FMUL R0, R221, UR22 ;  /* 0x00000016dd007c20 */ /* 0x004fe20008400000 */
[----:B------:R-:W-:-:S04]  /*e0d0*/  FMUL R3, R220, UR22 ;  /* 0x00000016dc037c20 */ /* 0x000fc80008400000 */
[----:B0-----:R-:W-:Y:S02]  /*e0e0*/  F2FP.SATFINITE.E5M2.F32.PACK_AB_MERGE_C R7, RZ, R0, RZ ;  /* 0x00000000ff07723e */ /* 0x001fe400048060ff */
[----:B-1----:R-:W-:Y:S01]  /*e0f0*/  F2FP.SATFINITE.E5M2.F32.PACK_AB_MERGE_C R9, RZ, R3, RZ ;  /* 0x00000003ff09723e */ /* 0x002fe200048060ff */
[----:B------:R-:W-:Y:S02]  /*e100*/  FMUL R0, R222, UR22 ;  /* 0x00000016de007c20 */ /* 0x000fe40008400000 */
[----:B------:R0:W-:Y:S01]  /*e110*/  @!P5 STG.E.U8 desc[UR20][R24.64+0xf0], R7 ;  /* 0x0000f0071800d986 */ /* 0x0001e2000c101114 */
[----:B------:R-:W-:-:S03]  /*e120*/  ISETP.LT.OR P5, PT, R35, 0xf2, !P0 ;  /* 0x000000f22300780c */ /* 0x000fc600047a1670 */
[----:B------:R1:W-:Y:S01]  /*e130*/  @!P6 STG.E.U8 desc[UR20][R24.64+0xf1], R9 ;  /* 0x0000f1091800e986 */ /* 0x0003e2000c101114 */
[----:B------:R-:W-:Y:S02]  /*e140*/  ISETP.LT.OR P6, PT, R35, 0xf9, !P0 ;  /* 0x000000f92300780c */ /* 0x000fe400047c1670 */
[----:B------:R-:W-:Y:S01]  /*e150*/  F2FP.SATFINITE.E5M2.F32.PACK_AB_MERGE_C R13, RZ, R0, RZ ;  /* 0x00000000ff0d723e */ /* 0x000fe200048060ff */
[----:B------:R-:W-:Y:S01]  /*e160*/  FMUL R0, R223, UR22 ;  /* 0x00000016df007c20 */ /* 0x000fe20008400000 */
[----:B------:R-:W-:Y:S01]  /*e170*/  ISETP.LT.OR P0, PT, R35, 0xfa, !P0 ;  /* 0x000000fa2300780c */ /* 0x000fe20004701670 */
[----:B------:R-:W-:-:S03]  /*e180*/  FMUL R2, R225, UR22 ;  /* 0x00000016e1027c20 */ /* 0x000fc60008400000 */
[----:B0-----:R-:W-:Y:S02]  /*e190*/  F2FP.SATFINITE.E5M2.F32.PACK_AB_MERGE_C R7, RZ, R0, RZ ;  /* 0x00000000ff07723e */ /* 0x001fe400048060ff */
[----:B-1----:R-:W-:Y:S01]  /*e1a0*/  F2FP.SATFINITE.E5M2.F32.PACK_AB_MERGE_C R9, RZ, R2, RZ ;  /* 0x00000002ff09723e */ /* 0x002fe200048060ff */
[----:B---3--:R-:W-:Y:S01]  /*e1b0*/  FMUL R3, R224, UR22 ;  /* 0x00000016e0037c20 */ /* 0x008fe20008400000 */
[----:B----4-:R-:W-:Y:S01]  /*e1c0*/  FMUL R4, R226, UR22 ;  /* 0x00000016e2047c20 */ /* 0x010fe20008400000 */
[----:B------:R-:W-:-:S03]  /*e1d0*/  FMUL R5, R227, UR22 ;  /* 0x00000016e3057c20 */ /* 0x000fc60008400000 */
[----:B------:R-:W-:Y:S02]  /*e1e0*/  F2FP.SATFINITE.E5M2.F32.PACK_AB_MERGE_C R3, RZ, R3, RZ ;  /* 0x00000003ff03723e */ /* 0x000fe400048060ff */
[----:B------:R-:W-:Y:S02]  /*e1f0*/  F2FP.SATFINITE.E5M2.F32.PACK_AB_MERGE_C R11, RZ, R4, RZ ;  /* 0x00000004ff0b723e */ /* 0x000fe400048060ff */
[----:B------:R-:W-:Y:S01]  /*e200*/  F2FP.SATFINITE.E5M2.F32.PACK_AB_MERGE_C R5, RZ, R5, RZ ;  /* 0x00000005ff05723e */ /* 0x000fe200048060ff */
[----:B------:R0:W-:Y:S04]  /*e210*/  @!P3 STG.E.U8 desc[UR20][R26.64+0xf0], R13 ;  /* 0x0000f00d1a00b986 */ /* 0x0001e8000c101114 */
[----:B------:R0:W-:Y:S04]  /*e220*/  @!P5 STG.E.U8 desc[UR20][R26.64+0xf1], R7 ;  /* 0x0000f1071a00d986 */ /* 0x0001e8000c101114 */
[----:B------:R0:W-:Y:S04]  /*e230*/  @!P4 STG.E.U8 desc[UR20][R24.64+0xf8], R9 ;  /* 0x0000f8091800c986 */ /* 0x0001e8000c101114 */
[----:B------:R0:W-:Y:S04]  /*e240*/  @!P1 STG.E.U8 desc[UR20][R24.64+0xf9], R3 ;  /* 0x0000f90318009986 */ /* 0x0001e8000c101114 */
[----:B------:R0:W-:Y:S04]  /*e250*/  @!P6 STG.E.U8 desc[UR20][R26.64+0xf8], R11 ;  /* 0x0000f80b1a00e986 */ /* 0x0001e8000c101114 */
[----:B------:R0:W-:Y:S02]  /*e260*/  @!P0 STG.E.U8 desc[UR20][R26.64+0xf9], R5 ;  /* 0x0000f9051a008986 */ /* 0x0001e4000c101114 */
.L_x_289:
[----:B------:R-:W-:Y:S05]  /*e270*/  BSYNC B0 ;  /* 0x0000000000007941 */ /* 0x000fea0003800000 */
.L_x_31:
[----:B0----5:R-:W2:Y:S04]  /*e280*/  LDL.LU R3, [R1+0x70] ;  /* 0x0000700001037983 */ /* 0x021ea80000300800 */
[----:B------:R-:W2:Y:S01]  /*e290*/  LDL.LU R2, [R1+0x74] ;  /* 0x0000740001027983 */ /* 0x000ea20000300800 */
[----:B------:R-:W-:Y:S01]  /*e2a0*/  ULDC UR6, c[0x0][0xc] ;  /* 0x0000030000067ab9 */ /* 0x000fe20000000800 */
[----:B------:R-:W-:Y:S01]  /*e2b0*/  ULDC UR7, c[0x0][0x10] ;  /* 0x0000040000077ab9 */ /* 0x000fe20000000800 */
[----:B------:R-:W2:Y:S01]  /*e2c0*/  LDC R5, c[0x0][0x14] ;  /* 0x00000500ff057b82 */ /* 0x000ea20000000800 */
[----:B------:R-:W-:Y:S01]  /*e2d0*/  UIMAD.WIDE.U32 UR6, UR6, UR7, URZ ;  /* 0x00000007060672a5 */ /* 0x000fe2000f8e003f */
[----:B------:R-:W-:Y:S01]  /*e2e0*/  PRMT R0, RZ, 0x7610, R0 ;  /* 0x00007610ff007816 */ /* 0x000fe20000000000 */
[----:B------:R-:W-:-:S04]  /*e2f0*/  UMOV UR24, 0xffffffff ;  /* 0xffffffff00187882 */ /* 0x000fc80000000000 */
[----:B--2---:R-:W-:-:S04]  /*e300*/  IMAD.WIDE.U32 R2, R5, UR6, R2 ;  /* 0x0000000605027c25 */ /* 0x004fc8000f8e0002 */
[----:B------:R-:W-:Y:S01]  /*e310*/  IMAD R5, R5, UR7, RZ ;  /* 0x0000000705057c24 */ /* 0x000fe2000f8e02ff */
[----:B------:R-:W-:Y:S01]  /*e320*/  ULDC.64 UR6, c[0x0][0x650] ;  /* 0x0001940000067ab9 */ /* 0x000fe20000000a00 */
[----:B------:R-:W-:Y:S01]  /*e330*/  IMAD.MOV.U32 R19, RZ, RZ, R2 ;  /* 0x000000ffff137224 */ /* 0x000fe200078e0002 */
[----:B------:R-:W-:Y:S01]  /*e340*/  ISETP.GE.U32.AND P0, PT, R2, UR6, PT ;  /* 0x0000000602007c0c */ /* 0x000fe2000bf06070 */
[----:B------:R-:W-:Y:S02]  /*e350*/  IMAD.IADD R22, R3, 0x1, R5 ;  /* 0x0000000103167824 */ /* 0x000fe400078e0205 */
[----:B------:R-:W-:-:S03]  /*e360*/  IMAD.MOV.U32 R2, RZ, RZ, -0x1 ;  /* 0xffffffffff027424 */ /* 0x000fc600078e00ff */
[----:B------:R0:W-:Y:S01]  /*e370*/  STL [R1+0x70], R22 ;  /* 0x0000701601007387 */ /* 0x0001e20000100800 */
[----:B------:R-:W-:-:S03]  /*e380*/  ISETP.GE.U32.AND.EX P0, PT, R22, UR7, PT, P0 ;  /* 0x0000000716007c0c */ /* 0x000fc6000bf06100 */
[----:B------:R0:W-:Y:S04]  /*e390*/  STL [R1+0x74], R19 ;  /* 0x0000741301007387 */ /* 0x0001e80000100800 */
[----:B------:R0:W-:Y:S06]  /*e3a0*/  STL [R1+0x78], R2 ;  /* 0x0000780201007387 */ /* 0x0001ec0000100800 */
[----:B------:R-:W-:Y:S05]  /*e3b0*/  @P0 BRA `(.L_x_290) ;  /* 0x00000004006c0947 */ /* 0x000fea0003800000 */
[----:B------:R-:W2:Y:S01]  /*e3c0*/  S2R R14, SR_CTAID.X ;  /* 0x00000000000e7919 */ /* 0x000ea20000002500 */
[----:B------:R-:W5:Y:S01]  /*e3d0*/  LDC.64 R8, c[0x0][0x628] ;  /* 0x00018a00ff087b82 */ /* 0x000f620000000a00 */
[----:B------:R-:W-:Y:S01]  /*e3e0*/  ULDC UR6, c[0x0][0x150] ;  /* 0x0000540000067ab9 */ /* 0x000fe20000000800 */
[----:B------:R-:W-:Y:S01]  /*e3f0*/  IMAD.MOV.U32 R6, RZ, RZ, R19 ;  /* 0x000000ffff067224 */ /* 0x000fe200078e0013 */
[----:B------:R-:W0:Y:S01]  /*e400*/  S2R R16, SR_CTAID.Y ;  /* 0x0000000000107919 */ /* 0x000e220000002600 */
[----:B------:R-:W-:-:S04]  /*e410*/  IMAD.MOV.U32 R7, RZ, RZ, R22 ;  /* 0x000000ffff077224 */ /* 0x000fc800078e0016 */
[----:B------:R-:W0:Y:S08]  /*e420*/  LDC R17, c[0x0][0x144] ;  /* 0x00005100ff117b82 */ /* 0x000e300000000800 */
[----:B------:R-:W0:Y:S08]  /*e430*/  LDC R10, c[0x0][0x630] ;  /* 0x00018c00ff0a7b82 */ /* 0x000e300000000800 */
[----:B------:R-:W0:Y:S01]  /*e440*/  LDC.64 R12, c[0x0][0x620] ;  /* 0x00018800ff0c7b82 */ /* 0x000e220000000a00 */
[----:B-----5:R-:W-:-:S04]  /*e450*/  ISETP.NE.U32.AND P0, PT, R8, RZ, PT ;  /* 0x000000ff0800720c */ /* 0x020fc80003f05070 */
[----:B------:R-:W-:Y:S02]  /*e460*/  ISETP.NE.AND.EX P0, PT, R9, RZ, PT, P0 ;  /* 0x000000ff0900720c */ /* 0x000fe40003f05300 */
[----:B--2---:R-:W-:-:S05]  /*e470*/  I2FP.F32.U32 R0, R14 ;  /* 0x0000000e00007245 */ /* 0x004fca0000201000 */
[----:B------:R-:W-:-:S04]  /*e480*/  FMUL R0, R0, UR6 ;  /* 0x0000000600007c20 */ /* 0x000fc80008400000 */
[----:B------:R2:W0:Y:S02]  /*e490*/  F2I.U32.TRUNC.NTZ R15, R0 ;  /* 0x00000000000f7305 */ /* 0x000424000020f000 */
[----:B------:R-:W-:Y:S05]  /*e4a0*/  @!P0 BRA `(.L_x_291) ;  /* 0x0000000000288947 */ /* 0x000fea0003800000 */
[----:B--2---:R-:W2:Y:S02]  /*e4b0*/  LDC R0, c[0x0][0x634] ;  /* 0x00018d00ff007b82 */ /* 0x004ea40000000800 */
[----:B--2---:R-:W-:-:S05]  /*e4c0*/  IADD3 R7, P0, R19, R0, RZ ;  /* 0x0000000013077210 */ /* 0x004fca0007f1e0ff */
[----:B------:R-:W-:-:S04]  /*e4d0*/  IMAD.X R11, RZ, RZ, R22, P0 ;  /* 0x000000ffff0b7224 */ /* 0x000fc800000e0616 */
[----:B0-----:R-:W-:-:S04]  /*e4e0*/  IMAD.WIDE.U32 R2, R11, R8, RZ ;  /* 0x000000080b027225 */ /* 0x001fc800078e00ff */
[----:B------:R-:W-:-:S04]  /*e4f0*/  IMAD.WIDE.U32 R4, P0, R7, R9, R2 ;  /* 0x0000000907047225 */ /* 0x000fc80007800002 */
[----:B------:R-:W-:-:S04]  /*e500*/  IMAD.WIDE.U32 R2, R7, R8, RZ ;  /* 0x0000000807027225 */ /* 0x000fc800078e00ff */
[----:B------:R-:W-:Y:S01]  /*e510*/  IMAD.X R7, RZ, RZ, RZ, P0 ;  /* 0x000000ffff077224 */ /* 0x000fe200000e06ff */
[----:B------:R-:W-:Y:S01]  /*e520*/  IADD3 RZ, P0, R3, R4, RZ ;  /* 0x0000000403ff7210 */ /* 0x000fe20007f1e0ff */
[----:B------:R-:W-:-:S04]  /*e530*/  IMAD.MOV.U32 R6, RZ, RZ, R5 ;  /* 0x000000ffff067224 */ /* 0x000fc800078e0005 */
[----:B------:R-:W-:-:S08]  /*e540*/  IMAD.WIDE.U32.X R6, R11, R9, R6, P0 ;  /* 0x000000090b067225 */ /* 0x000fd000000e0406 */
.L_x_291:
[-CC-:B0-----:R-:W-:Y:S01]  /*e550*/  SHF.R.U64 R24, R6, R10.reuse, R7.reuse ;  /* 0x0000000a06187219 */ /* 0x181fe20000001207 */
[----:B------:R-:W0:Y:S01]  /*e560*/  LDC.64 R20, c[0x0][0x640] ;  /* 0x00019000ff147b82 */ /* 0x000e220000000a00 */
[----:B--2---:R-:W-:Y:S01]  /*e570*/  SHF.R.U32.HI R0, RZ, R10, R7 ;  /* 0x0000000aff007219 */ /* 0x004fe20000011607 */
[----:B------:R-:W-:Y:S01]  /*e580*/  IMAD.MOV.U32 R2, RZ, RZ, R19 ;  /* 0x000000ffff027224 */ /* 0x000fe200078e0013 */
[----:B------:R-:W-:Y:S01]  /*e590*/  IADD3 R5, P0, RZ, -R24, RZ ;  /* 0x80000018ff057210 */ /* 0x000fe20007f1e0ff */
[----:B------:R-:W-:Y:S01]  /*e5a0*/  IMAD.MOV R15, RZ, RZ, -R15 ;  /* 0x000000ffff0f7224 */ /* 0x000fe200078e0a0f */
[----:B------:R-:W-:Y:S01]  /*e5b0*/  ULDC UR6, c[0x0][0x154] ;  /* 0x0000550000067ab9 */ /* 0x000fe20000000800 */
[----:B------:R-:W-:Y:S02]  /*e5c0*/  IMAD.MOV.U32 R7, RZ, RZ, 0x1 ;  /* 0x00000001ff077424 */ /* 0x000fe400078e00ff */
[----:B------:R-:W2:Y:S01]  /*e5d0*/  LDC R4, c[0x0][0x618] ;  /* 0x00018600ff047b82 */ /* 0x000ea20000000800 */
[----:B------:R-:W-:-:S02]  /*e5e0*/  IMAD.X R3, RZ, RZ, ~R0, P0 ;  /* 0x000000ffff037224 */ /* 0x000fc400000e0e00 */
[----:B------:R-:W-:Y:S02]  /*e5f0*/  IMAD R15, R17, R15, R14 ;  /* 0x0000000f110f7224 */ /* 0x000fe400078e020e */
[-C--:B------:R-:W-:Y:S02]  /*e600*/  IMAD R0, R3, R12.reuse, RZ ;  /* 0x0000000c03007224 */ /* 0x080fe400078e02ff */
[----:B------:R-:W-:Y:S01]  /*e610*/  IMAD.MOV.U32 R3, RZ, RZ, R22 ;  /* 0x000000ffff037224 */ /* 0x000fe200078e0016 */
[----:B------:R-:W5:Y:S01]  /*e620*/  LDC R6, c[0x0][0x608] ;  /* 0x00018200ff067b82 */ /* 0x000f620000000800 */
[----:B------:R-:W-:-:S04]  /*e630*/  IMAD.WIDE.U32 R2, R5, R12, R2 ;  /* 0x0000000c05027225 */ /* 0x000fc800078e0002 */
[----:B------:R-:W-:-:S03]  /*e640*/  IMAD R5, R5, R13, R0 ;  /* 0x0000000d05057224 */ /* 0x000fc600078e0200 */
[----:B------:R-:W1:Y:S01]  /*e650*/  LDC R18, c[0x0][0x658] ;  /* 0x00019600ff127b82 */ /* 0x000e620000000800 */
[----:B------:R-:W-:Y:S01]  /*e660*/  I2FP.F32.U32 R0, R16 ;  /* 0x0000001000007245 */ /* 0x000fe20000201000 */
[----:B------:R-:W-:Y:S01]  /*e670*/  IMAD.IADD R3, R3, 0x1, R5 ;  /* 0x0000000103037824 */ /* 0x000fe200078e0205 */
[----:B0-----:R-:W-:Y:S01]  /*e680*/  ISETP.NE.U32.AND P0, PT, R20, RZ, PT ;  /* 0x000000ff1400720c */ /* 0x001fe20003f05070 */
[----:B------:R-:W-:Y:S02]  /*e690*/  IMAD.MOV.U32 R5, RZ, RZ, -0x1 ;  /* 0xffffffffff057424 */ /* 0x000fe400078e00ff */
[----:B------:R-:W-:Y:S02]  /*e6a0*/  FMUL R0, R0, UR6 ;  /* 0x0000000600007c20 */ /* 0x000fe40008400000 */
[----:B------:R-:W0:Y:S01]  /*e6b0*/  LDC R13, c[0x0][0x148] ;  /* 0x00005200ff0d7b82 */ /* 0x000e220000000800 */
[----:B--2---:R-:W-:Y:S01]  /*e6c0*/  SHF.R.U64 R10, R2, R4, R3 ;  /* 0x00000004020a7219 */ /* 0x004fe20000001203 */
[----:B------:R2:W0:Y:S01]  /*e6d0*/  F2I.U32.TRUNC.NTZ R12, R0 ;  /* 0x00000000000c7305 */ /* 0x000422000020f000 */
[----:B------:R-:W-:-:S02]  /*e6e0*/  ISETP.NE.AND.EX P0, PT, R21, RZ, PT, P0 ;  /* 0x000000ff1500720c */ /* 0x000fc40003f05300 */
[----:B------:R-:W-:-:S03]  /*e6f0*/  SHF.R.U32.HI R3, RZ, R4, R3 ;  /* 0x00000004ff037219 */ /* 0x000fc60000011603 */
[----:B------:R-:W0:Y:S01]  /*e700*/  LDC R14, c[0x0][0x600] ;  /* 0x00018000ff0e7b82 */ /* 0x000e220000000800 */
[-CC-:B-----5:R-:W-:Y:S02]  /*e710*/  SHF.R.U64 R8, R10, R6.reuse, R3.reuse ;  /* 0x000000060a087219 */ /* 0x1a0fe40000001203 */
[----:B------:R-:W-:-:S05]  /*e720*/  SHF.R.U32.HI R3, RZ, R6, R3 ;  /* 0x00000006ff037219 */ /* 0x000fca0000011603 */
[----:B------:R-:W0:Y:S01]  /*e730*/  LDC R19, c[0x0][0x648] ;  /* 0x00019200ff137b82 */ /* 0x000e220000000800 */
[-CC-:B-1----:R-:W-:Y:S02]  /*e740*/  SHF.R.U64 R11, R8, R18.reuse, R3.reuse ;  /* 0x00000012080b7219 */ /* 0x182fe40000001203 */
[-C--:B------:R-:W-:Y:S02]  /*e750*/  SHF.L.U32 R5, R5, R18.reuse, RZ ;  /* 0x0000001205057219 */ /* 0x080fe400000006ff */
[-C--:B------:R-:W-:Y:S01]  /*e760*/  SHF.R.U32.HI R3, RZ, R18.reuse, R3 ;  /* 0x00000012ff037219 */ /* 0x080fe20000011603 */
[----:B------:R-:W-:Y:S01]  /*e770*/  IMAD.MOV.U32 R2, RZ, RZ, R11 ;  /* 0x000000ffff027224 */ /* 0x000fe200078e000b */
[----:B------:R-:W-:Y:S01]  /*e780*/  SHF.L.U32 R34, R7, R18, RZ ;  /* 0x0000001207227219 */ /* 0x000fe200000006ff */
[----:B------:R-:W1:Y:S01]  /*e790*/  LDC R22, c[0x0][0x638] ;  /* 0x00018e00ff167b82 */ /* 0x000e620000000800 */
[----:B------:R-:W-:-:S07]  /*e7a0*/  LOP3.LUT R17, RZ, R5, RZ, 0x33, !PT ;  /* 0x00000005ff117212 */ /* 0x000fce00078e33ff */
[----:B------:R-:W0:Y:S01]  /*e7b0*/  LDC R23, c[0x0][0x610] ;  /* 0x00018400ff177b82 */ /* 0x000e220000000800 */
[----:B--2---:R-:W-:Y:S05]  /*e7c0*/  @!P0 BRA `(.L_x_292) ;  /* 0x0000000000288947 */ /* 0x004fea0003800000 */
[----:B------:R-:W2:Y:S02]  /*e7d0*/  LDC R0, c[0x0][0x64c] ;  /* 0x00019300ff007b82 */ /* 0x000ea40000000800 */
[----:B--2---:R-:W-:-:S05]  /*e7e0*/  IADD3 R7, P0, R11, R0, RZ ;  /* 0x000000000b077210 */ /* 0x004fca0007f1e0ff */
        /* <DEDUP_REMOVED lines=8> */
.L_x_292:
[----:B0-----:R-:W-:Y:S01]  /*e870*/  SHF.R.U64 R0, R2, R19, R3 ;  /* 0x0000001302007219 */ /* 0x001fe20000001203 */
[----:B------:R-:W-:Y:S01]  /*e880*/  VIADD R3, R14, 0xffffffff ;  /* 0xffffffff0e037836 */ /* 0x000fe20000000000 */
[----:B------:R-:W-:Y:S01]  /*e890*/  LOP3.LUT R5, R8, R17, RZ, 0xc0, !PT ;  /* 0x0000001108057212 */ /* 0x000fe200078ec0ff */
[----:B------:R-:W-:Y:S01]  /*e8a0*/  IMAD.MOV R12, RZ, RZ, -R12 ;  /* 0x000000ffff0c7224 */ /* 0x000fe200078e0a0c */
[----:B------:R-:W-:Y:S01]  /*e8b0*/  R2UR UR24, R24 ;  /* 0x00000000181872ca */ /* 0x000fe200000e0000 */
[----:B------:R-:W-:Y:S01]  /*e8c0*/  IMAD.MOV R2, RZ, RZ, -R0 ;  /* 0x000000ffff027224 */ /* 0x000fe200078e0a00 */
[----:B------:R-:W-:Y:S01]  /*e8d0*/  LOP3.LUT R3, R10, R3, RZ, 0xc0, !PT ;  /* 0x000000030a037212 */ /* 0x000fe200078ec0ff */
[----:B------:R-:W-:Y:S02]  /*e8e0*/  IMAD R34, R34, R0, R5 ;  /* 0x0000000022227224 */ /* 0x000fe400078e0205 */
[----:B------:R-:W-:Y:S02]  /*e8f0*/  @P2 IMAD R15, R13, R12, R16 ;  /* 0x0000000c0d0f2224 */ /* 0x000fe400078e0210 */
[----:B-1----:R-:W-:-:S02]  /*e900*/  IMAD R0, R2, R22, R11 ;  /* 0x0000001602007224 */ /* 0x002fc400078e020b */
[----:B------:R-:W-:Y:S02]  /*e910*/  IMAD R34, R34, R23, R15 ;  /* 0x0000001722227224 */ /* 0x000fe400078e020f */
[----:B------:R-:W-:Y:S02]  /*e920*/  IMAD R3, R0, R14, R3 ;  /* 0x0000000e00037224 */ /* 0x000fe400078e0203 */
[----:B------:R-:W-:-:S03]  /*e930*/  IMAD.MOV.U32 R0, RZ, RZ, 0x1 ;  /* 0x00000001ff007424 */ /* 0x000fc600078e00ff */
[----:B------:R-:W-:Y:S02]  /*e940*/  SEL R2, R3, R34, !P2 ;  /* 0x0000002203027207 */ /* 0x000fe40005000000 */
[----:B------:R-:W-:-:S03]  /*e950*/  SEL R34, R34, R3, !P2 ;  /* 0x0000000322227207 */ /* 0x000fc60005000000 */
[----:B------:R2:W-:Y:S04]  /*e960*/  STL [R1+0x78], R2 ;  /* 0x0000780201007387 */ /* 0x0005e80000100800 */
.L_x_290:
[----:B------:R0:W-:Y:S01]  /*e970*/  STL [R1+0x7c], R34 ;  /* 0x00007c2201007387 */ /* 0x0001e20000100800 */
[----:B------:R-:W-:-:S13]  /*e980*/  LOP3.LUT P0, RZ, R0, 0xff, RZ, 0xc0, !PT ;  /* 0x000000ff00ff7812 */ /* 0x000fda000780c0ff */
[----:B0-----:R-:W-:Y:S05]  /*e990*/  @P0 BRA `(.L_x_293) ;  /* 0xffffff2400b00947 */ /* 0x001fea000383ffff */
[----:B------:R-:W-:Y:S05]  /*e9a0*/  EXIT ;  /* 0x000000000000794d */ /* 0x000fea0003800000 */
.L_x_3:
[----:B------:R-:W2:Y:S01]  /*e9b0*/  LDL R16, [R1+0x74] ;  /* 0x0000740001107983 */ /* 0x000ea20000100800 */
[----:B------:R-:W-:-:S03]  /*e9c0*/  ULDC.64 UR4, c[0x0][0x650] ;  /* 0x0001940000047ab9 */ /* 0x000fc60000000a00 */
[----:B------:R-:W3:Y:S01]  /*e9d0*/  LDL R17, [R1+0x70] ;  /* 0x0000700001117983 */ /* 0x000ee20000100800 */
[----:B------:R-:W-:Y:S01]  /*e9e0*/  PRMT R4, RZ, 0x7610, R4 ;  /* 0x00007610ff047816 */ /* 0x000fe20000000004 */
[----:B------:R-:W-:Y:S02]  /*e9f0*/  IMAD.MOV.U32 R5, RZ, RZ, -0x1 ;  /* 0xffffffffff057424 */ /* 0x000fe400078e00ff */
[----:B------:R-:W-:Y:S02]  /*ea00*/  IMAD.MOV.U32 R6, RZ, RZ, -0x1 ;  /* 0xffffffffff067424 */ /* 0x000fe400078e00ff */
[----:B------:R-:W-:Y:S01]  /*ea10*/  IMAD.MOV.U32 R11, RZ, RZ, -0x1 ;  /* 0xffffffffff0b7424 */ /* 0x000fe200078e00ff */
[----:B--2---:R-:W-:-:S04]  /*ea20*/  ISETP.GE.U32.AND P0, PT, R16, UR4, PT ;  /* 0x0000000410007c0c */ /* 0x004fc8000bf06070 */
[----:B---3--:R-:W-:-:S13]  /*ea30*/  ISETP.GE.U32.AND.EX P0, PT, R17, UR5, PT, P0 ;  /* 0x0000000511007c0c */ /* 0x008fda000bf06100 */
[----:B------:R-:W-:Y:S05]  /*ea40*/  @P0 BRA `(.L_x_294) ;  /* 0x00000004005c0947 */ /* 0x000fea0003800000 */
        /* <DEDUP_REMOVED lines=18> */
.L_x_295:
[-CC-:B------:R-:W-:Y:S01]  /*eb70*/  SHF.R.U64 R11, R8, R12.reuse, R9.reuse ;  /* 0x0000000c080b7219 */ /* 0x180fe20000001209 */
[----:B------:R-:W0:Y:S01]  /*eb80*/  LDC.64 R20, c[0x0][0x640] ;  /* 0x00019000ff147b82 */ /* 0x000e220000000a00 */
[----:B------:R-:W-:Y:S01]  /*eb90*/  SHF.R.U32.HI R3, RZ, R12, R9 ;  /* 0x0000000cff037219 */ /* 0x000fe20000011609 */
[----:B------:R-:W-:Y:S01]  /*eba0*/  ULDC UR4, c[0x0][0x150] ;  /* 0x0000540000047ab9 */ /* 0x000fe20000000800 */
[----:B------:R-:W-:Y:S01]  /*ebb0*/  IADD3 R7, P0, RZ, -R11, RZ ;  /* 0x8000000bff077210 */ /* 0x000fe20007f1e0ff */
[----:B------:R-:W-:Y:S01]  /*ebc0*/  IMAD.MOV.U32 R4, RZ, RZ, R16 ;  /* 0x000000ffff047224 */ /* 0x000fe200078e0010 */
[----:B------:R-:W-:Y:S01]  /*ebd0*/  I2FP.F32.U32 R6, R2 ;  /* 0x0000000200067245 */ /* 0x000fe20000201000 */
[----:B------:R-:W-:Y:S02]  /*ebe0*/  IMAD.MOV.U32 R5, RZ, RZ, R17 ;  /* 0x000000ffff057224 */ /* 0x000fe400078e0011 */
[----:B------:R-:W1:Y:S01]  /*ebf0*/  LDC R10, c[0x0][0x618] ;  /* 0x00018600ff0a7b82 */ /* 0x000e620000000800 */
[----:B------:R-:W-:-:S02]  /*ec00*/  IMAD.X R3, RZ, RZ, ~R3, P0 ;  /* 0x000000ffff037224 */ /* 0x000fc400000e0e03 */
[----:B------:R-:W-:Y:S01]  /*ec10*/  FMUL R9, R6, UR4 ;  /* 0x0000000406097c20 */ /* 0x000fe20008400000 */
[----:B------:R-:W-:Y:S01]  /*ec20*/  IMAD.WIDE.U32 R4, R7, R14, R4 ;  /* 0x0000000e07047225 */ /* 0x000fe200078e0004 */
[----:B------:R-:W-:-:S03]  /*ec30*/  ULDC UR4, c[0x0][0x154] ;  /* 0x0000550000047ab9 */ /* 0x000fc60000000800 */
[----:B------:R-:W-:Y:S01]  /*ec40*/  IMAD R6, R3, R14, RZ ;  /* 0x0000000e03067224 */ /* 0x000fe200078e02ff */
[----:B------:R-:W2:Y:S01]  /*ec50*/  LDC R13, c[0x0][0x144] ;  /* 0x00005100ff0d7b82 */ /* 0x000ea20000000800 */
[----:B------:R-:W3:Y:S02]  /*ec60*/  F2I.U32.TRUNC.NTZ R9, R9 ;  /* 0x0000000900097305 */ /* 0x000ee4000020f000 */
[----:B------:R-:W-:Y:S02]  /*ec70*/  IMAD R3, R7, R15, R6 ;  /* 0x0000000f07037224 */ /* 0x000fe400078e0206 */
[----:B------:R-:W-:Y:S02]  /*ec80*/  IMAD.MOV.U32 R6, RZ, RZ, -0x1 ;  /* 0xffffffffff067424 */ /* 0x000fe400078e00ff */
[----:B------:R-:W-:Y:S01]  /*ec90*/  IMAD.IADD R3, R5, 0x1, R3 ;  /* 0x0000000105037824 */ /* 0x000fe200078e0203 */
[----:B------:R-:W4:Y:S01]  /*eca0*/  LDC R12, c[0x0][0x608] ;  /* 0x00018200ff0c7b82 */ /* 0x000f220000000800 */
[----:B------:R-:W-:-:S02]  /*ecb0*/  I2FP.F32.U32 R5, R0 ;  /* 0x0000000000057245 */ /* 0x000fc40000201000 */
[----:B0-----:R-:W-:-:S03]  /*ecc0*/  ISETP.NE.U32.AND P0, PT, R20, RZ, PT ;  /* 0x000000ff1400720c */ /* 0x001fc60003f05070 */
[----:B------:R-:W-:Y:S01]  /*ecd0*/  FMUL R5, R5, UR4 ;  /* 0x0000000405057c20 */ /* 0x000fe20008400000 */
[----:B------:R-:W-:Y:S01]  /*ece0*/  ISETP.NE.AND.EX P0, PT, R21, RZ, PT, P0 ;  /* 0x000000ff1500720c */ /* 0x000fe20003f05300 */
[----:B------:R-:W0:Y:S01]  /*ecf0*/  LDC R7, c[0x0][0x658] ;  /* 0x00019600ff077b82 */ /* 0x000e220000000800 */
[-C--:B-1----:R-:W-:Y:S01]  /*ed00*/  SHF.R.U64 R8, R4, R10.reuse, R3 ;  /* 0x0000000a04087219 */ /* 0x082fe20000001203 */
[----:B---3--:R-:W-:Y:S01]  /*ed10*/  IMAD.MOV R4, RZ, RZ, -R9 ;  /* 0x000000ffff047224 */ /* 0x008fe200078e0a09 */
[----:B------:R-:W-:Y:S02]  /*ed20*/  SHF.R.U32.HI R3, RZ, R10, R3 ;  /* 0x0000000aff037219 */ /* 0x000fe40000011603 */
[----:B------:R1:W3:Y:S03]  /*ed30*/  F2I.U32.TRUNC.NTZ R10, R5 ;  /* 0x00000005000a7305 */ /* 0x0002e6000020f000 */
[----:B------:R-:W1:Y:S01]  /*ed40*/  LDC R17, c[0x0][0x148] ;  /* 0x00005200ff117b82 */ /* 0x000e620000000800 */
[----:B--2---:R-:W-:-:S02]  /*ed50*/  IMAD R19, R13, R4, R2 ;  /* 0x000000040d137224 */ /* 0x004fc400078e0202 */
[----:B------:R-:W-:-:S05]  /*ed60*/  IMAD.MOV.U32 R4, RZ, RZ, 0x1 ;  /* 0x00000001ff047424 */ /* 0x000fca00078e00ff */
[----:B------:R-:W2:Y:S01]  /*ed70*/  LDC R14, c[0x0][0x600] ;  /* 0x00018000ff0e7b82 */ /* 0x000ea20000000800 */
[-CC-:B----4-:R-:W-:Y:S02]  /*ed80*/  SHF.R.U64 R13, R8, R12.reuse, R3.reuse ;  /* 0x0000000c080d7219 */ /* 0x190fe40000001203 */
[----:B------:R-:W-:-:S05]  /*ed90*/  SHF.R.U32.HI R2, RZ, R12, R3 ;  /* 0x0000000cff027219 */ /* 0x000fca0000011603 */
[----:B------:R-:W4:Y:S01]  /*eda0*/  LDC R16, c[0x0][0x648] ;  /* 0x00019200ff107b82 */ /* 0x000f220000000800 */
[-CC-:B0-----:R-:W-:Y:S02]  /*edb0*/  SHF.R.U64 R15, R13, R7.reuse, R2.reuse ;  /* 0x000000070d0f7219 */ /* 0x181fe40000001202 */
[-C--:B------:R-:W-:Y:S02]  /*edc0*/  SHF.L.U32 R6, R6, R7.reuse, RZ ;  /* 0x0000000706067219 */ /* 0x080fe400000006ff */
[-C--:B------:R-:W-:Y:S01]  /*edd0*/  SHF.R.U32.HI R3, RZ, R7.reuse, R2 ;  /* 0x00000007ff037219 */ /* 0x080fe20000011602 */
[----:B------:R-:W-:Y:S01]  /*ede0*/  IMAD.MOV.U32 R2, RZ, RZ, R15 ;  /* 0x000000ffff027224 */ /* 0x000fe200078e000f */
[----:B------:R-:W-:Y:S01]  /*edf0*/  SHF.L.U32 R12, R4, R7, RZ ;  /* 0x00000007040c7219 */ /* 0x000fe200000006ff */
[----:B------:R-:W0:Y:S01]  /*ee00*/  LDC R18, c[0x0][0x638] ;  /* 0x00018e00ff127b82 */ /* 0x000e220000000800 */
[----:B------:R-:W-:-:S07]  /*ee10*/  LOP3.LUT R22, RZ, R6, RZ, 0x33, !PT ;  /* 0x00000006ff167212 */ /* 0x000fce00078e33ff */
        /* <DEDUP_REMOVED lines=12> */
.L_x_296:
[----:B----4-:R-:W-:Y:S01]  /*eee0*/  SHF.R.U64 R3, R2, R16, R3 ;  /* 0x0000001002037219 */ /* 0x010fe20000001203 */
[----:B--2---:R-:W-:Y:S01]  /*eef0*/  VIADD R5, R14, 0xffffffff ;  /* 0xffffffff0e057836 */ /* 0x004fe20000000000 */
[----:B------:R-:W-:Y:S01]  /*ef00*/  LOP3.LUT R2, R13, R22, RZ, 0xc0, !PT ;  /* 0x000000160d027212 */ /* 0x000fe200078ec0ff */
[----:B------:R-:W-:Y:S02]  /*ef10*/  IMAD.MOV R10, RZ, RZ, -R10 ;  /* 0x000000ffff0a7224 */ /* 0x000fe400078e0a0a */
[----:B------:R-:W-:Y:S02]  /*ef20*/  IMAD.MOV R4, RZ, RZ, -R3 ;  /* 0x000000ffff047224 */ /* 0x000fe400078e0a03 */
[----:B------:R-:W-:Y:S01]  /*ef30*/  IMAD R2, R12, R3, R2 ;  /* 0x000000030c027224 */ /* 0x000fe200078e0202 */
[----:B------:R-:W-:Y:S01]  /*ef40*/  LOP3.LUT R3, R8, R5, RZ, 0xc0, !PT ;  /* 0x0000000508037212 */ /* 0x000fe200078ec0ff */
[----:B------:R-:W-:Y:S02]  /*ef50*/  @P2 IMAD R19, R17, R10, R0 ;  /* 0x0000000a11132224 */ /* 0x000fe400078e0200 */
[----:B0-----:R-:W-:-:S02]  /*ef60*/  IMAD R0, R4, R18, R15 ;  /* 0x0000001204007224 */ /* 0x001fc400078e020f */
[----:B------:R-:W-:Y:S02]  /*ef70*/  IMAD R5, R2, R23, R19 ;  /* 0x0000001702057224 */ /* 0x000fe400078e0213 */
[----:B------:R-:W-:Y:S02]  /*ef80*/  IMAD R0, R0, R14, R3 ;  /* 0x0000000e00007224 */ /* 0x000fe400078e0203 */
[----:B------:R-:W-:-:S03]  /*ef90*/  IMAD.MOV.U32 R4, RZ, RZ, 0x1 ;  /* 0x00000001ff047424 */ /* 0x000fc600078e00ff */
[----:B------:R-:W-:Y:S02]  /*efa0*/  SEL R6, R0, R5, !P2 ;  /* 0x0000000500067207 */ /* 0x000fe40005000000 */
[----:B------:R-:W-:-:S07]  /*efb0*/  SEL R5, R5, R0, !P2 ;  /* 0x0000000005057207 */ /* 0x000fce0005000000 */
.L_x_294:
[----:B------:R-:W-:-:S08]  /*efc0*/  NOP ;  /* 0x0000000000007918 */ /* 0x000fd00000000000 */
[----:B------:R-:W0:-:S00]  /*efd0*/  USETMAXREG.DEALLOC.CTAPOOL 0x28 ;  /* 0x00000028000079c8 */ /* 0x000e0000080e0500 */
[----:B------:R-:W-:-:S13]  /*efe0*/  ISETP.NE.AND P0, PT, RZ, UR8, PT ;  /* 0x00000008ff007c0c */ /* 0x000fda000bf05270 */
[----:B------:R-:W-:Y:S05]  /*eff0*/  @P0 EXIT ;  /* 0x000000000000094d */ /* 0x000fea0003800000 */
[----:B0-----:R-:W-:Y:S01]  /*f000*/  LOP3.LUT P0, RZ, R4, 0xff, RZ, 0xc0, !PT ;  /* 0x000000ff04ff7812 */ /* 0x001fe2000780c0ff */
[----:B------:R-:W-:Y:S02]  /*f010*/  IMAD.MOV.U32 R0, RZ, RZ, 0x1 ;  /* 0x00000001ff007424 */ /* 0x000fe400078e00ff */
[----:B------:R-:W-:-:S10]  /*f020*/  IMAD.MOV.U32 R8, RZ, RZ, RZ ;  /* 0x000000ffff087224 */ /* 0x000fd400078e00ff */
[----:B------:R-:W-:Y:S05]  /*f030*/  @!P0 BRA `(.L_x_297) ;  /* 0x0000000c00508947 */ /* 0x000fea0003800000 */
[----:B------:R-:W0:Y:S01]  /*f040*/  S2R R2, SR_TID.X ;  /* 0x0000000000027919 */ /* 0x000e220000002100 */
[----:B------:R-:W-:Y:S01]  /*f050*/  ULDC UR4, c[0x0][0x28c] ;  /* 0x0000a30000047ab9 */ /* 0x000fe20000000800 */
[----:B------:R-:W-:Y:S01]  /*f060*/  ULDC UR6, c[0x0][0x658] ;  /* 0x0001960000067ab9 */ /* 0x000fe20000000800 */
[----:B------:R-:W-:Y:S01]  /*f070*/  UIADD3 UR10, UR4, 0x7f, URZ ;  /* 0x0000007f040a7890 */ /* 0x000fe2000fffe03f */
[----:B------:R-:W-:Y:S01]  /*f080*/  BSSY B0, `(.L_x_297) ;  /* 0x00000cf000007945 */ /* 0x000fe20003800000 */
[----:B------:R-:W-:Y:S01]  /*f090*/  UMOV UR7, 0xffffffff ;  /* 0xffffffff00077882 */ /* 0x000fe20000000000 */
[----:B------:R-:W-:Y:S01]  /*f0a0*/  ULDC UR5, c[0x0][0x600] ;  /* 0x0001800000057ab9 */ /* 0x000fe20000000800 */
[----:B------:R-:W-:Y:S01]  /*f0b0*/  UMOV UR9, 0x1 ;  /* 0x0000000100097882 */ /* 0x000fe20000000000 */
[----:B------:R-:W-:Y:S01]  /*f0c0*/  USHF.L.U32 UR7, UR7, UR6, URZ ;  /* 0x0000000607077299 */ /* 0x000fe2000800063f */
[----:B------:R-:W-:Y:S01]  /*f0d0*/  IMAD.MOV.U32 R9, RZ, RZ, 0x1 ;  /* 0x00000001ff097424 */ /* 0x000fe200078e00ff */
[----:B------:R-:W-:Y:S01]  /*f0e0*/  UIADD3 UR4, UR5, -0x1, URZ ;  /* 0xffffffff05047890 */ /* 0x000fe2000fffe03f */
[----:B------:R-:W-:Y:S01]  /*f0f0*/  IMAD.MOV.U32 R0, RZ, RZ, 0x1 ;  /* 0x00000001ff007424 */ /* 0x000fe200078e00ff */
[----:B------:R-:W-:Y:S01]  /*f100*/  USHF.R.S32.HI UR11, URZ, 0x1f, UR10 ;  /* 0x0000001f3f0b7899 */ /* 0x000fe2000801140a */
[----:B------:R-:W-:Y:S01]  /*f110*/  IMAD.MOV.U32 R8, RZ, RZ, RZ ;  /* 0x000000ffff087224 */ /* 0x000fe200078e00ff */
[----:B------:R-:W-:Y:S01]  /*f120*/  ULDC UR8, c[0x0][0xc] ;  /* 0x0000030000087ab9 */ /* 0x000fe20000000800 */
[----:B------:R-:W-:-:S02]  /*f130*/  USHF.L.U32 UR5, UR9, UR6, URZ ;  /* 0x0000000609057299 */ /* 0x000fc4000800063f */
[----:B------:R-:W-:Y:S01]  /*f140*/  ULEA.HI UR11, UR11, UR10, URZ, 0x7 ;  /* 0x0000000a0b0b7291 */ /* 0x000fe2000f8f383f */
[----:B------:R-:W-:Y:S01]  /*f150*/  ULDC UR9, c[0x0][0x10] ;  /* 0x0000040000097ab9 */ /* 0x000fe20000000800 */
[----:B------:R-:W-:Y:S02]  /*f160*/  ULOP3.LUT UR6, URZ, UR7, URZ, 0x33, !UPT ;  /* 0x000000073f067292 */ /* 0x000fe4000f8e333f */
[----:B------:R-:W-:Y:S01]  /*f170*/  UIMAD.WIDE.U32 UR8, UR8, UR9, URZ ;  /* 0x00000009080872a5 */ /* 0x000fe2000f8e003f */
[----:B------:R-:W-:Y:S01]  /*f180*/  ULDC UR7, c[0x0][0x14] ;  /* 0x0000050000077ab9 */ /* 0x000fe20000000800 */
[----:B------:R-:W-:Y:S02]  /*f190*/  USHF.R.S32.HI UR20, URZ, 0x7, UR11 ;  /* 0x000000073f147899 */ /* 0x000fe4000801140b */
[----:B------:R-:W-:Y:S02]  /*f1a0*/  UIMAD.WIDE.U32 UR22, UR8, UR7, URZ ;  /* 0x00000007081672a5 */ /* 0x000fe4000f8e003f */
[----:B------:R-:W-:-:S02]  /*f1b0*/  UIMAD UR18, UR9, UR7, URZ ;  /* 0x00000007091272a4 */ /* 0x000fc4000f8e023f */
[----:B------:R-:W-:Y:S01]  /*f1c0*/  ULOP3.LUT UR26, UR13, 0x2, URZ, 0xfc, !UPT ;  /* 0x000000020d1a7892 */ /* 0x000fe2000f8efc3f */
[C---:B0-----:R-:W-:Y:S01]  /*f1d0*/  LOP3.LUT P3, RZ, R2.reuse, 0x7f, RZ, 0xc0, !PT ;  /* 0x0000007f02ff7812 */ /* 0x041fe2000786c0ff */
[----:B------:R-:W-:Y:S01]  /*f1e0*/  UIADD3 UR18, UR23, UR18, URZ ;  /* 0x0000001217127290 */ /* 0x000fe2000fffe03f */
[----:B------:R-:W-:Y:S01]  /*f1f0*/  LOP3.LUT P0, RZ, R2, 0x1f, RZ, 0xc0, !PT ;  /* 0x0000001f02ff7812 */ /* 0x000fe2000780c0ff */
[----:B------:R-:W-:Y:S01]  /*f200*/  UIADD3 UR27, UR20, 0x1, URZ ;  /* 0x00000001141b7890 */ /* 0x000fe2000fffe03f */
[----:B------:R-:W-:Y:S02]  /*f210*/  ULDC.64 UR24, c[0x0][0x198] ;  /* 0x0000660000187ab9 */ /* 0x000fe40000000a00 */
[----:B------:R-:W-:-:S13]  /*f220*/  PLOP3.LUT P0, PT, P0, P3, PT, 0x8a, 0x0 ;  /* 0x000000000000781c */ /* 0x000fda0000707172 */
.L_x_309:
[----:B------:R-:W-:-:S03]  /*f230*/  UMOV UR7, 0xffffffff ;  /* 0xffffffff00077882 */ /* 0x000fc60000000000 */
[----:B------:R-:W-:Y:S05]  /*f240*/  BRA.DIV UR7, `(.L_x_298) ;  /* 0x0000001207107947 */ /* 0x000fea000b800000 */
[----:B------:R-:W-:-:S13]  /*f250*/  ELECT P1, URZ, PT ;  /* 0x00000000003f782f */ /* 0x000fda0003820000 */
.L_x_322:
[----:B------:R-:W0:Y:S01]  /*f260*/  LDC R2, c[0x0][0x28c] ;  /* 0x0000a300ff027b82 */ /* 0x000e220000000800 */
[----:B------:R-:W-:Y:S01]  /*f270*/  BSSY B1, `(.L_x_299) ;  /* 0x0000038000017945 */ /* 0x000fe20003800000 */
[----:B0-----:R-:W-:-:S13]  /*f280*/  ISETP.LT.OR P1, PT, R2, 0x1, !P1 ;  /* 0x000000010200780c */ /* 0x001fda0004f21670 */
[----:B------:R-:W-:Y:S05]  /*f290*/  @P1 BRA `(.L_x_300) ;  /* 0x0000000000d41947 */ /* 0x000fea0003800000 */
[----:B------:R-:W-:Y:S02]  /*f2a0*/  IMAD.SHL.U32 R6, R6, 0x100, RZ ;  /* 0x0000010006067824 */ /* 0x000fe400078e00ff */
[----:B------:R-:W-:Y:S02]  /*f2b0*/  IMAD.SHL.U32 R7, R5, 0x80, RZ ;  /* 0x0000008005077824 */ /* 0x000fe400078e00ff */
[----:B------:R-:W-:Y:S02]  /*f2c0*/  IMAD.MOV.U32 R12, RZ, RZ, RZ ;  /* 0x000000ffff0c7224 */ /* 0x000fe400078e00ff */
[----:B------:R-:W-:Y:S02]  /*f2d0*/  IMAD.U32 R14, RZ, RZ, UR27 ;  /* 0x0000001bff0e7e24 */ /* 0x000fe4000f8e00ff */
[----:B------:R-:W-:Y:S02]  /*f2e0*/  IMAD.MOV.U32 R2, RZ, RZ, R0 ;  /* 0x000000ffff027224 */ /* 0x000fe400078e0000 */
[----:B------:R-:W-:-:S07]  /*f2f0*/  IMAD.MOV.U32 R3, RZ, RZ, R8 ;  /* 0x000000ffff037224 */ /* 0x000fce00078e0008 */
.L_x_304:
[----:B------:R-:W0:Y:S01]  /*f300*/  S2R R5, SR_CgaCtaId ;  /* 0x0000000000057919 */ /* 0x000e220000008800 */
[----:B------:R-:W-:-:S04]  /*f310*/  MOV R4, 0x400 ;  /* 0x0000040000047802 */ /* 0x000fc80000000f00 */
[----:B0-----:R-:W-:Y:S02]  /*f320*/  LEA R10, R5, R4, 0x18 ;  /* 0x00000004050a7211 */ /* 0x001fe400078ec0ff */
[----:B------:R-:W-:Y:S01]  /*f330*/  SHF.L.U32 R4, R2, 0x1f, RZ ;  /* 0x0000001f02047819 */ /* 0x000fe200000006ff */
[----:B------:R-:W0:Y:S02]  /*f340*/  @!P3 LDC R5, c[0x0][0x500] ;  /* 0x00014000ff05bb82 */ /* 0x000e240000000800 */
[----:B------:R-:W-:-:S04]  /*f350*/  IMAD R13, R3, 0x8, R10 ;  /* 0x00000008030d7824 */ /* 0x000fc800078e020a */
[----:B------:R-:W1:Y:S02]  /*f360*/  SYNCS.PHASECHK.TRANS64.TRYWAIT P1, [R13+URZ+0x30], R4 ;  /* 0x000030040d0075a7 */ /* 0x000e64000802017f */
[----:B-1----:R-:W-:Y:S05]  /*f370*/  @!P1 BRA `(.L_x_301) ;  /* 0x0000000c00e49947 */ /* 0x002fea0003800000 */
.L_x_323:
[----:B------:R-:W-:Y:S01]  /*f380*/  UPRMT UR7, UR26, 0x9910, URZ ;  /* 0x000099101a077896 */ /* 0x000fe2000800003f */
[----:B0-----:R0:W-:Y:S03]  /*f390*/  @!P3 SYNCS.ARRIVE.TRANS64 RZ, [R13+URZ], R5 ;  /* 0x000000050dffb9a7 */ /* 0x0011e6000800003f */
[----:B------:R-:W-:-:S06]  /*f3a0*/  UISETP.NE.AND UP0, UPT, UR7, 0x2, UPT ;  /* 0x000000020700788c */ /* 0x000fcc000bf05270 */
[----:B------:R-:W-:-:S13]  /*f3b0*/  PLOP3.LUT P1, PT, PT, PT, UP0, 0x80, 0x0 ;  /* 0x000000000000781c */ /* 0x000fda0003f2f008 */
[----:B0-----:R-:W-:Y:S05]  /*f3c0*/  @P1 BRA `(.L_x_302) ;  /* 0x0000000000041947 */ /* 0x001fea0003800000 */
[----:B------:R-:W-:Y:S01]  /*f3d0*/  BPT.TRAP 0x1 ;  /* 0x000000040000795c */ /* 0x000fe20000300000 */
.L_x_302:
[----:B------:R-:W-:Y:S05]  /*f3e0*/  @P0 BRA `(.L_x_303) ;  /* 0x0000000000040947 */ /* 0x000fea0003800000 */
[----:B------:R-:W-:Y:S01]  /*f3f0*/  BPT.TRAP 0x1 ;  /* 0x000000040000795c */ /* 0x000fe20000300000 */
.L_x_303:
[--C-:B-1----:R-:W-:Y:S01]  /*f400*/  IMAD R4, R3, 0x4000, R10.reuse ;  /* 0x0000400003047824 */ /* 0x102fe200078e020a */
[----:B------:R-:W-:Y:S01]  /*f410*/  R2UR UR9, R13 ;  /* 0x000000000d0972ca */ /* 0x000fe200000e0000 */
[----:B------:R-:W-:Y:S01]  /*f420*/  IMAD R10, R3, 0x8000, R10 ;  /* 0x00008000030a7824 */ /* 0x000fe200078e020a */
[----:B------:R-:W-:Y:S01]  /*f430*/  UIADD3 UR14, UP0, UR24, 0xf0, URZ ;  /* 0x000000f0180e7890 */ /* 0x000fe2000ff1e03f */
[----:B------:R-:W-:Y:S01]  /*f440*/  VIADD R14, R14, 0xffffffff ;  /* 0xffffffff0e0e7836 */ /* 0x000fe20000000000 */
[----:B------:R-:W-:Y:S01]  /*f450*/  R2UR UR7, R4 ;  /* 0x00000000040772ca */ /* 0x000fe200000e0000 */
[----:B------:R-:W-:Y:S01]  /*f460*/  UIADD3 UR28, UP1, UR24, 0x1f0, URZ ;  /* 0x000001f0181c7890 */ /* 0x000fe2000ff3e03f */
[----:B------:R-:W-:Y:S01]  /*f470*/  R2UR UR8, R10 ;  /* 0x000000000a0872ca */ /* 0x000fe200000e0000 */
[----:B------:R-:W-:Y:S01]  /*f480*/  UIADD3.X UR15, URZ, UR25, URZ, UP0, !UPT ;  /* 0x000000193f0f7290 */ /* 0x000fe200087fe43f */
[----:B------:R-:W-:Y:S01]  /*f490*/  R2UR UR11, R7 ;  /* 0x00000000070b72ca */ /* 0x000fe200000e0000 */
[----:B------:R-:W-:Y:S01]  /*f4a0*/  VIADD R3, R3, 0x1 ;  /* 0x0000000103037836 */ /* 0x000fe20000000000 */
[----:B------:R-:W-:Y:S01]  /*f4b0*/  R2UR UR10, R12 ;  /* 0x000000000c0a72ca */ /* 0x000fe200000e0000 */
[----:B------:R-:W-:Y:S01]  /*f4c0*/  UIADD3.X UR29, URZ, UR25, URZ, UP1, !UPT ;  /* 0x000000193f1d7290 */ /* 0x000fe20008ffe43f */
[----:B------:R-:W-:Y:S01]  /*f4d0*/  R2UR UR12, R11 ;  /* 0x000000000b0c72ca */ /* 0x000fe200000e0000 */
[----:B------:R-:W-:Y:S01]  /*f4e0*/  UMOV UR16, 0x0 ;  /* 0x0000000000107882 */ /* 0x000fe20000000000 */
[----:B------:R-:W-:Y:S01]  /*f4f0*/  R2UR UR21, R6 ;  /* 0x00000000061572ca */ /* 0x000fe200000e0000 */
[----:B------:R-:W-:Y:S01]  /*f500*/  UMOV UR17, 0x10000000 ;  /* 0x1000000000117882 */ /* 0x000fe20000000000 */
[----:B------:R-:W-:Y:S01]  /*f510*/  ISETP.GT.AND P4, PT, R14, 0x1, PT ;  /* 0x000000010e00780c */ /* 0x000fe20003f84270 */
[----:B------:R-:W-:Y:S01]  /*f520*/  UIADD3 UR7, UR7, 0x180, URZ ;  /* 0x0000018007077890 */ /* 0x000fe2000fffe03f */
[----:B------:R-:W-:Y:S01]  /*f530*/  ISETP.NE.AND P1, PT, R3, 0x6, PT ;  /* 0x000000060300780c */ /* 0x000fe20003f25270 */
[----:B------:R-:W-:Y:S01]  /*f540*/  UIADD3 UR19, UR8, 0x18180, URZ ;  /* 0x0001818008137890 */ /* 0x000fe2000fffe03f */
[----:B------:R-:W-:-:S02]  /*f550*/  VIADD R12, R12, 0x80 ;  /* 0x000000800c0c7836 */ /* 0x000fc40000000000 */
[----:B------:R-:W-:Y:S02]  /*f560*/  SEL R5, RZ, 0x1, P1 ;  /* 0x00000001ff057807 */ /* 0x000fe40000800000 */
[----:B------:R-:W-:Y:S01]  /*f570*/  UMOV UR8, UR7 ;  /* 0x0000000700087c82 */ /* 0x000fe20008000000 */
[----:B------:R-:W-:Y:S01]  /*f580*/  SEL R3, R3, RZ, P1 ;  /* 0x000000ff03037207 */ /* 0x000fe20000800000 */
[----:B------:R0:W-:Y:S01]  /*f590*/  UTMALDG.3D [UR8], [UR14], desc[UR16] ;  /* 0x000010080e0075b4 */ /* 0x0001e20008011000 */
[----:B------:R-:W-:Y:S01]  /*f5a0*/  LOP3.LUT R2, R2, R5, RZ, 0x3c, !PT ;  /* 0x0000000502027212 */ /* 0x000fe200078e3cff */
[----:B0-----:R-:W-:Y:S01]  /*f5b0*/  UMOV UR8, UR19 ;  /* 0x0000001300087c82 */ /* 0x001fe20008000000 */
[----:B------:R-:W-:Y:S02]  /*f5c0*/  UMOV UR11, UR21 ;  /* 0x00000015000b7c82 */ /* 0x000fe40008000000 */
[----:B------:R0:W-:Y:S02]  /*f5d0*/  UTMALDG.3D [UR8], [UR28], desc[UR16] ;  /* 0x000010081c0075b4 */ /* 0x0001e40008011000 */
[----:B0-----:R-:W-:Y:S05]  /*f5e0*/  @P4 BRA `(.L_x_304) ;  /* 0xfffffffc00444947 */ /* 0x001fea000383ffff */
.L_x_300:
[----:B------:R-:W-:Y:S05]  /*f5f0*/  BSYNC B1 ;  /* 0x0000000000017941 */ /* 0x000fea0003800000 */
.L_x_299:
[----:B------:R-:W2:Y:S01]  /*f600*/  LDL.LU R15, [R1+0x70] ;  /* 0x00007000010f7983 */ /* 0x000ea20000300800 */
[----:B------:R-:W-:Y:S01]  /*f610*/  LOP3.LUT P5, RZ, R9, 0xff, RZ, 0xc0, !PT ;  /* 0x000000ff09ff7812 */ /* 0x000fe200078ac0ff */
[----:B------:R-:W-:Y:S01]  /*f620*/  VIADD R8, R8, UR20 ;  /* 0x0000001408087c36 */ /* 0x000fe20008000000 */
[----:B------:R-:W-:Y:S01]  /*f630*/  ULDC.64 UR8, c[0x0][0x650] ;  /* 0x0001940000087ab9 */ /* 0x000fe20000000a00 */
[----:B------:R-:W3:Y:S01]  /*f640*/  LDL.LU R13, [R1+0x74] ;  /* 0x00007400010d7983 */ /* 0x000ee20000300800 */
[----:B------:R-:W-:Y:S01]  /*f650*/  IMAD.U32 R5, RZ, RZ, UR20 ;  /* 0x00000014ff057e24 */ /* 0x000fe2000f8e00ff */
[----:B------:R-:W-:Y:S01]  /*f660*/  UISETP.GE.U32.AND UP0, UPT, UR20, 0x6, UPT ;  /* 0x000000061400788c */ /* 0x000fe2000bf06070 */
[----:B------:R-:W-:Y:S01]  /*f670*/  ISETP.GT.U32.AND P1, PT, R8, 0x5, PT ;  /* 0x000000050800780c */ /* 0x000fe20003f24070 */
[----:B------:R-:W-:Y:S01]  /*f680*/  BSSY B1, `(.L_x_305) ;  /* 0x000006c000017945 */ /* 0x000fe20003800000 */
[----:B------:R-:W-:Y:S01]  /*f690*/  IMAD.MOV.U32 R6, RZ, RZ, -0x1 ;  /* 0xffffffffff067424 */ /* 0x000fe200078e00ff */
[----:B------:R-:W-:Y:S01]  /*f6a0*/  PRMT R9, RZ, 0x7610, R9 ;  /* 0x00007610ff097816 */ /* 0x000fe20000000009 */
[----:B------:R-:W-:Y:S01]  /*f6b0*/  IMAD.MOV.U32 R11, RZ, RZ, -0x1 ;  /* 0xffffffffff0b7424 */ /* 0x000fe200078e00ff */
[----:B------:R-:W-:-:S02]  /*f6c0*/  ISETP.LT.U32.AND P1, PT, R5, 0x6, P1 ;  /* 0x000000060500780c */ /* 0x000fc40000f21070 */
[----:B------:R-:W0:Y:S01]  /*f6d0*/  @P5 S2R R3, SR_CgaCtaId ;  /* 0x0000000000035919 */ /* 0x000e220000008800 */
[----:B------:R-:W-:Y:S02]  /*f6e0*/  @P5 MOV R2, 0x400 ;  /* 0x0000040000025802 */ /* 0x000fe40000000f00 */
[----:B------:R-:W-:Y:S02]  /*f6f0*/  PLOP3.LUT P4, PT, PT, PT, UP0, 0x80, 0x0 ;  /* 0x000000000000781c */ /* 0x000fe40003f8f008 */
[----:B0-----:R-:W-:Y:S01]  /*f700*/  @P5 LEA R4, R3, R2, 0x18 ;  /* 0x0000000203045211 */ /* 0x001fe200078ec0ff */
[----:B------:R-:W-:-:S03]  /*f710*/  IMAD.WIDE.U32 R2, R8, -0x55555555, RZ ;  /* 0xaaaaaaab08027825 */ /* 0x000fc600078e00ff */
[----:B------:R0:W-:Y:S02]  /*f720*/  @P5 SYNCS.ARRIVE.TRANS64.A1T0 RZ, [R4+URZ+0x78], RZ ;  /* 0x000078ff04ff59a7 */ /* 0x0001e4000810003f */
[----:B------:R-:W-:Y:S02]  /*f730*/  SHF.R.U32.HI R5, RZ, 0x2, R3 ;  /* 0x00000002ff057819 */ /* 0x000fe40000011603 */
[----:B------:R-:W-:Y:S02]  /*f740*/  SEL R3, RZ, 0x1, !P1 ;  /* 0x00000001ff037807 */ /* 0x000fe40004800000 */
[----:B------:R-:W-:Y:S01]  /*f750*/  PRMT R2, RZ, 0x7610, R2 ;  /* 0x00007610ff027816 */ /* 0x000fe20000000002 */
[----:B------:R-:W-:Y:S01]  /*f760*/  IMAD R8, R5, -0x6, R8 ;  /* 0xfffffffa05087824 */ /* 0x000fe200078e0208 */
[----:B------:R-:W-:-:S04]  /*f770*/  LOP3.LUT R0, R0, R3, RZ, 0x3c, !PT ;  /* 0x0000000300007212 */ /* 0x000fc800078e3cff */
[----:B------:R-:W-:Y:S01]  /*f780*/  @P4 LOP3.LUT R0, R0, 0x1, R5, 0x78, !PT ;  /* 0x0000000100004812 */ /* 0x000fe200078e7805 */
[----:B------:R-:W-:Y:S01]  /*f790*/  IMAD.MOV.U32 R5, RZ, RZ, -0x1 ;  /* 0xffffffffff057424 */ /* 0x000fe200078e00ff */
[----:B---3--:R-:W-:-:S04]  /*f7a0*/  IADD3 R13, P5, R13, UR22, RZ ;  /* 0x000000160d0d7c10 */ /* 0x008fc8000ffbe0ff */
[----:B--2---:R-:W-:Y:S01]  /*f7b0*/  IADD3.X R15, R15, UR18, RZ, P5, !PT ;  /* 0x000000120f0f7c10 */ /* 0x004fe2000affe4ff */
[----:B------:R0:W-:Y:S01]  /*f7c0*/  STL [R1+0x74], R13 ;  /* 0x0000740d01007387 */ /* 0x0001e20000100800 */
[----:B------:R-:W-:-:S03]  /*f7d0*/  ISETP.GE.U32.AND P1, PT, R13, UR8, PT ;  /* 0x000000080d007c0c */ /* 0x000fc6000bf26070 */
[----:B------:R0:W-:Y:S01]  /*f7e0*/  STL [R1+0x70], R15 ;  /* 0x0000700f01007387 */ /* 0x0001e20000100800 */
[----:B------:R-:W-:-:S13]  /*f7f0*/  ISETP.GE.U32.AND.EX P1, PT, R15, UR9, PT, P1 ;  /* 0x000000090f007c0c */ /* 0x000fda000bf26110 */
[----:B0-----:R-:W-:Y:S05]  /*f800*/  @P1 BRA `(.L_x_306) ;  /* 0x00000004004c1947 */ /* 0x001fea0003800000 */
[----:B------:R-:W-:Y:S01]  /*f810*/  ULDC.64 UR8, c[0x0][0x628] ;  /* 0x00018a0000087ab9 */ /* 0x000fe20000000a00 */
[----:B------:R-:W0:Y:S01]  /*f820*/  S2R R12, SR_CTAID.X ;  /* 0x00000000000c7919 */ /* 0x000e220000002500 */
[----:B------:R-:W-:Y:S01]  /*f830*/  ISETP.NE.U32.AND P1, PT, RZ, UR8, PT ;  /* 0x00000008ff007c0c */ /* 0x000fe2000bf25070 */
[----:B------:R-:W-:Y:S01]  /*f840*/  ULDC UR10, c[0x0][0x630] ;  /* 0x00018c00000a7ab9 */ /* 0x000fe20000000800 */
[----:B------:R-:W-:Y:S01]  /*f850*/  IMAD.MOV.U32 R2, RZ, RZ, R13 ;  /* 0x000000ffff027224 */ /* 0x000fe200078e000d */
[----:B------:R-:W1:Y:S01]  /*f860*/  S2R R10, SR_CTAID.Y ;  /* 0x00000000000a7919 */ /* 0x000e620000002600 */
[----:B------:R-:W-:Y:S01]  /*f870*/  ISETP.NE.AND.EX P1, PT, RZ, UR9, PT, P1 ;  /* 0x00000009ff007c0c */ /* 0x000fe2000bf25310 */
[----:B------:R-:W-:-:S12]  /*f880*/  IMAD.MOV.U32 R3, RZ, RZ, R15 ;  /* 0x000000ffff037224 */ /* 0x000fd800078e000f */
[----:B------:R-:W-:Y:S05]  /*f890*/  @!P1 BRA `(.L_x_307) ;  /* 0x0000000000289947 */ /* 0x000fea0003800000 */
[----:B------:R-:W-:Y:S02]  /*f8a0*/  ULDC UR7, c[0x0][0x634] ;  /* 0x00018d0000077ab9 */ /* 0x000fe40000000800 */
[----:B------:R-:W-:-:S05]  /*f8b0*/  IADD3 R7, P1, R13, UR7, RZ ;  /* 0x000000070d077c10 */ /* 0x000fca000ff3e0ff */
[----:B------:R-:W-:-:S04]  /*f8c0*/  IMAD.X R11, RZ, RZ, R15, P1 ;  /* 0x000000ffff0b7224 */ /* 0x000fc800008e060f */
[----:B------:R-:W-:-:S04]  /*f8d0*/  IMAD.WIDE.U32 R4, R11, UR8, RZ ;  /* 0x000000080b047c25 */ /* 0x000fc8000f8e00ff */
[----:B------:R-:W-:-:S04]  /*f8e0*/  IMAD.WIDE.U32 R4, P1, R7, UR9, R4 ;  /* 0x0000000907047c25 */ /* 0x000fc8000f820004 */
[----:B------:R-:W-:-:S04]  /*f8f0*/  IMAD.WIDE.U32 R6, R7, UR8, RZ ;  /* 0x0000000807067c25 */ /* 0x000fc8000f8e00ff */
[----:B------:R-:W-:Y:S01]  /*f900*/  IMAD.X R3, RZ, RZ, RZ, P1 ;  /* 0x000000ffff037224 */ /* 0x000fe200008e06ff */
[----:B------:R-:W-:Y:S01]  /*f910*/  IADD3 RZ, P1, R7, R4, RZ ;  /* 0x0000000407ff7210 */ /* 0x000fe20007f3e0ff */
[----:B------:R-:W-:-:S04]  /*f920*/  IMAD.MOV.U32 R2, RZ, RZ, R5 ;  /* 0x000000ffff027224 */ /* 0x000fc800078e0005 */
[----:B------:R-:W-:-:S08]  /*f930*/  IMAD.WIDE.U32.X R2, R11, UR9, R2, P1 ;  /* 0x000000090b027c25 */ /* 0x000fd000088e0402 */
.L_x_307:
[--C-:B------:R-:W-:Y:S01]  /*f940*/  SHF.R.U64 R11, R2, UR10, R3.reuse ;  /* 0x0000000a020b7c19 */ /* 0x100fe20008001203 */
[----:B------:R-:W-:Y:S01]  /*f950*/  ULDC.64 UR8, c[0x0][0x620] ;  /* 0x0001880000087ab9 */ /* 0x000fe20000000a00 */
[----:B------:R-:W-:Y:S01]  /*f960*/  SHF.R.U32.HI R2, RZ, UR10, R3 ;  /* 0x0000000aff027c19 */ /* 0x000fe20008011603 */
[----:B------:R-:W-:Y:S01]  /*f970*/  IMAD.MOV.U32 R3, RZ, RZ, R15 ;  /* 0x000000ffff037224 */ /* 0x000fe200078e000f */
[----:B------:R-:W-:Y:S01]  /*f980*/  IADD3 R5, P1, RZ, -R11, RZ ;  /* 0x8000000bff057210 */ /* 0x000fe20007f3e0ff */
[----:B------:R-:W-:Y:S01]  /*f990*/  ULDC UR7, c[0x0][0x150] ;  /* 0x0000540000077ab9 */ /* 0x000fe20000000800 */
[----:B0-----:R-:W-:Y:S01]  /*f9a0*/  I2FP.F32.U32 R6, R12 ;  /* 0x0000000c00067245 */ /* 0x001fe20000201000 */
[----:B------:R-:W0:Y:S01]  /*f9b0*/  LDC R7, c[0x0][0x144] ;  /* 0x00005100ff077b82 */ /* 0x000e220000000800 */
[----:B------:R-:W-:Y:S01]  /*f9c0*/  ULDC.64 UR10, c[0x0][0x640] ;  /* 0x00019000000a7ab9 */ /* 0x000fe20000000a00 */
[----:B------:R-:W-:Y:S01]  /*f9d0*/  IMAD.X R2, RZ, RZ, ~R2, P1 ;  /* 0x000000ffff027224 */ /* 0x000fe200008e0e02 */
[----:B------:R-:W-:Y:S01]  /*f9e0*/  ISETP.NE.U32.AND P1, PT, RZ, UR10, PT ;  /* 0x0000000aff007c0c */ /* 0x000fe2000bf25070 */
[----:B------:R-:W-:Y:S01]  /*f9f0*/  FMUL R6, R6, UR7 ;  /* 0x0000000706067c20 */ /* 0x000fe20008400000 */
[----:B------:R-:W-:Y:S01]  /*fa00*/  ULDC UR7, c[0x0][0x618] ;  /* 0x0001860000077ab9 */ /* 0x000fe20000000800 */
[----:B------:R-:W-:Y:S01]  /*fa10*/  IMAD R4, R2, UR8, RZ ;  /* 0x0000000802047c24 */ /* 0x000fe2000f8e02ff */
[----:B------:R-:W-:Y:S01]  /*fa20*/  ISETP.NE.AND.EX P1, PT, RZ, UR11, PT, P1 ;  /* 0x0000000bff007c0c */ /* 0x000fe2000bf25310 */
[----:B------:R-:W-:Y:S01]  /*fa30*/  IMAD.MOV.U32 R2, RZ, RZ, R13 ;  /* 0x000000ffff027224 */ /* 0x000fe200078e000d */
[----:B------:R-:W2:Y:S01]  /*fa40*/  LDC R15, c[0x0][0x148] ;  /* 0x00005200ff0f7b82 */ /* 0x000ea20000000800 */
[----:B------:R-:W3:Y:S02]  /*fa50*/  F2I.U32.TRUNC.NTZ R6, R6 ;  /* 0x0000000600067305 */ /* 0x000ee4000020f000 */
[----:B------:R-:W-:Y:S01]  /*fa60*/  IMAD.WIDE.U32 R2, R5, UR8, R2 ;  /* 0x0000000805027c25 */ /* 0x000fe2000f8e0002 */
[----:B------:R-:W-:-:S03]  /*fa70*/  ULDC UR8, c[0x0][0x154] ;  /* 0x0000550000087ab9 */ /* 0x000fc60000000800 */
[----:B------:R-:W-:Y:S01]  /*fa80*/  IMAD R5, R5, UR9, R4 ;  /* 0x0000000905057c24 */ /* 0x000fe2000f8e0204 */
[----:B------:R-:W-:-:S03]  /*fa90*/  ULDC UR9, c[0x0][0x608] ;  /* 0x0001820000097ab9 */ /* 0x000fc60000000800 */
[----:B------:R-:W-:-:S05]  /*faa0*/  IMAD.IADD R3, R3, 0x1, R5 ;  /* 0x0000000103037824 */ /* 0x000fca00078e0205 */
[----:B------:R-:W-:Y:S01]  /*fab0*/  SHF.R.U64 R13, R2, UR7, R3 ;  /* 0x00000007020d7c19 */ /* 0x000fe20008001203 */
[----:B---3--:R-:W-:Y:S01]  /*fac0*/  IMAD.MOV R6, RZ, RZ, -R6 ;  /* 0x000000ffff067224 */ /* 0x008fe200078e0a06 */
[----:B-1----:R-:W-:-:S03]  /*fad0*/  I2FP.F32.U32 R2, R10 ;  /* 0x0000000a00027245 */ /* 0x002fc60000201000 */
[----:B0-----:R-:W-:Y:S02]  /*fae0*/  IMAD R19, R7, R6, R12 ;  /* 0x0000000607137224 */ /* 0x001fe400078e020c */
[----:B------:R-:W-:Y:S01]  /*faf0*/  FMUL R4, R2, UR8 ;  /* 0x0000000802047c20 */ /* 0x000fe20008400000 */
[----:B------:R-:W-:Y:S01]  /*fb00*/  SHF.R.U32.HI R2, RZ, UR7, R3 ;  /* 0x00000007ff027c19 */ /* 0x000fe20008011603 */
[----:B------:R-:W-:Y:S02]  /*fb10*/  ULDC UR7, c[0x0][0x658] ;  /* 0x0001960000077ab9 */ /* 0x000fe40000000800 */
[----:B------:R0:W1:Y:S01]  /*fb20*/  F2I.U32.TRUNC.NTZ R18, R4 ;  /* 0x0000000400127305 */ /* 0x000062000020f000 */
[--C-:B------:R-:W-:Y:S02]  /*fb30*/  SHF.R.U64 R16, R13, UR9, R2.reuse ;  /* 0x000000090d107c19 */ /* 0x100fe40008001202 */
[----:B------:R-:W-:-:S04]  /*fb40*/  SHF.R.U32.HI R3, RZ, UR9, R2 ;  /* 0x00000009ff037c19 */ /* 0x000fc80008011602 */
[--C-:B------:R-:W-:Y:S02]  /*fb50*/  SHF.R.U64 R14, R16, UR7, R3.reuse ;  /* 0x00000007100e7c19 */ /* 0x100fe40008001203 */
[----:B------:R-:W-:-:S03]  /*fb60*/  SHF.R.U32.HI R3, RZ, UR7, R3 ;  /* 0x00000007ff037c19 */ /* 0x000fc60008011603 */
[----:B------:R-:W-:Y:S01]  /*fb70*/  IMAD.MOV.U32 R2, RZ, RZ, R14 ;  /* 0x000000ffff027224 */ /* 0x000fe200078e000e */
[----:B0-2---:R-:W-:Y:S06]  /*fb80*/  @!P1 BRA `(.L_x_308) ;  /* 0x0000000000289947 */ /* 0x005fec0003800000 */
        /* <DEDUP_REMOVED lines=10> */
.L_x_308:
[----:B------:R-:W-:Y:S01]  /*fc30*/  ULDC UR7, c[0x0][0x648] ;  /* 0x0001920000077ab9 */ /* 0x000fe20000000800 */
[----:B-1----:R-:W-:Y:S01]  /*fc40*/  IMAD.MOV R18, RZ, RZ, -R18 ;  /* 0x000000ffff127224 */ /* 0x002fe200078e0a12 */
[----:B------:R-:W-:Y:S01]  /*fc50*/  SHF.R.U64 R3, R2, UR7, R3 ;  /* 0x0000000702037c19 */ /* 0x000fe20008001203 */
[----:B------:R-:W-:Y:S01]  /*fc60*/  ULDC UR7, c[0x0][0x638] ;  /* 0x00018e0000077ab9 */ /* 0x000fe20000000800 */
[----:B------:R-:W-:Y:S01]  /*fc70*/  LOP3.LUT R2, R16, UR6, RZ, 0xc0, !PT ;  /* 0x0000000610027c12 */ /* 0x000fe2000f8ec0ff */
[----:B------:R-:W-:Y:S01]  /*fc80*/  @P2 IMAD R19, R15, R18, R10 ;  /* 0x000000120f132224 */ /* 0x000fe200078e020a */
[----:B------:R-:W-:Y:S01]  /*fc90*/  LOP3.LUT R13, R13, UR4, RZ, 0xc0, !PT ;  /* 0x000000040d0d7c12 */ /* 0x000fe2000f8ec0ff */
[----:B------:R-:W-:Y:S01]  /*fca0*/  IMAD.MOV R5, RZ, RZ, -R3 ;  /* 0x000000ffff057224 */ /* 0x000fe200078e0a03 */
[----:B------:R-:W-:Y:S01]  /*fcb0*/  ULDC UR8, c[0x0][0x610] ;  /* 0x0001840000087ab9 */ /* 0x000fe20000000800 */
[----:B------:R-:W-:Y:S02]  /*fcc0*/  IMAD R2, R3, UR5, R2 ;  /* 0x0000000503027c24 */ /* 0x000fe4000f8e0202 */
[----:B------:R-:W-:Y:S01]  /*fcd0*/  IMAD R14, R5, UR7, R14 ;  /* 0x00000007050e7c24 */ /* 0x000fe2000f8e020e */
[----:B------:R-:W-:Y:S01]  /*fce0*/  ULDC UR7, c[0x0][0x600] ;  /* 0x0001800000077ab9 */ /* 0x000fe20000000800 */
[----:B------:R-:W-:-:S02]  /*fcf0*/  IMAD R5, R2, UR8, R19 ;  /* 0x0000000802057c24 */ /* 0x000fc4000f8e0213 */
[----:B------:R-:W-:Y:S02]  /*fd00*/  IMAD R14, R14, UR7, R13 ;  /* 0x000000070e0e7c24 */ /* 0x000fe4000f8e020d */
[----:B------:R-:W-:-:S03]  /*fd10*/  IMAD.MOV.U32 R2, RZ, RZ, 0x1 ;  /* 0x00000001ff027424 */ /* 0x000fc600078e00ff */
[----:B------:R-:W-:Y:S02]  /*fd20*/  SEL R6, R14, R5, !P2 ;  /* 0x000000050e067207 */ /* 0x000fe40005000000 */
[----:B------:R-:W-:-:S07]  /*fd30*/  SEL R5, R5, R14, !P2 ;  /* 0x0000000e05057207 */ /* 0x000fce0005000000 */
.L_x_306:
[----:B------:R-:W-:Y:S05]  /*fd40*/  BSYNC B1 ;  /* 0x0000000000017941 */ /* 0x000fea0003800000 */
.L_x_305:
[----:B------:R-:W-:-:S13]  /*fd50*/  LOP3.LUT P1, RZ, R2, 0xff, RZ, 0xc0, !PT ;  /* 0x000000ff02ff7812 */ /* 0x000fda000782c0ff */
[----:B------:R-:W-:Y:S05]  /*fd60*/  @P1 BRA `(.L_x_309) ;  /* 0xfffffff400301947 */ /* 0x000fea000383ffff */
[----:B------:R-:W-:Y:S05]  /*fd70*/  BSYNC B0 ;  /* 0x0000000000007941 */ /* 0x000fea0003800000 */
.L_x_297:
[----:B------:R-:W-:-:S03]  /*fd80*/  UMOV UR7, 0xffffffff ;  /* 0xffffffff00077882 */ /* 0x000fc60000000000 */
[----:B------:R-:W-:Y:S05]  /*fd90*/  BRA.DIV UR7, `(.L_x_310) ;  /* 0x0000000607707947 */ /* 0x000fea000b800000 */
[----:B------:R-:W-:-:S13]  /*fda0*/  ELECT P0, URZ, PT ;  /* 0x00000000003f782f */ /* 0x000fda0003800000 */
.L_x_326:
[----:B------:R-:W-:Y:S04]  /*fdb0*/  BSSY B0, `(.L_x_311) ;  /* 0x000003e000007945 */ /* 0x000fe80003800000 */
[----:B------:R-:W-:Y:S05]  /*fdc0*/  @!P0 BRA `(.L_x_312) ;  /* 0x0000000000f08947 */ /* 0x000fea0003800000 */
[----:B------:R-:W-:-:S04]  /*fdd0*/  ULOP3.LUT UR7, UR13, 0x2, URZ, 0xfc, !UPT ;  /* 0x000000020d077892 */ /* 0x000fc8000f8efc3f */
[----:B------:R-:W-:-:S06]  /*fde0*/  UISETP.NE.AND UP0, UPT, UR7, 0x3, UPT ;  /* 0x000000030700788c */ /* 0x000fcc000bf05270 */
[----:B------:R-:W-:-:S13]  /*fdf0*/  PLOP3.LUT P0, PT, PT, PT, UP0, 0x80, 0x0 ;  /* 0x000000000000781c */ /* 0x000fda0003f0f008 */
[----:B------:R-:W-:Y:S05]  /*fe00*/  @!P0 BRA `(.L_x_313) ;  /* 0x0000000000048947 */ /* 0x000fea0003800000 */
[----:B------:R-:W-:Y:S01]  /*fe10*/  BPT.TRAP 0x1 ;  /* 0x000000040000795c */ /* 0x000fe20000300000 */
.L_x_313:
[----:B------:R-:W0:Y:S01]  /*fe20*/  S2R R3, SR_CgaCtaId ;  /* 0x0000000000037919 */ /* 0x000e220000008800 */
[----:B------:R-:W-:-:S04]  /*fe30*/  MOV R2, 0x400 ;  /* 0x0000040000027802 */ /* 0x000fc80000000f00 */
[----:B0-----:R-:W-:Y:S02]  /*fe40*/  LEA R3, R3, R2, 0x18 ;  /* 0x0000000203037211 */ /* 0x001fe400078ec0ff */
[----:B------:R-:W-:-:S03]  /*fe50*/  SHF.L.U32 R2, R0, 0x1f, RZ ;  /* 0x0000001f00027819 */ /* 0x000fc600000006ff */
[----:B------:R-:W-:-:S04]  /*fe60*/  VIADD R3, R3, 0x30 ;  /* 0x0000003003037836 */ /* 0x000fc80000000000 */
[C---:B------:R-:W-:Y:S02]  /*fe70*/  IMAD R7, R8.reuse, 0x8, R3 ;  /* 0x0000000808077824 */ /* 0x040fe400078e0203 */
[----:B------:R-:W-:Y:S02]  /*fe80*/  VIADD R8, R8, 0x1 ;  /* 0x0000000108087836 */ /* 0x000fe40000000000 */
[----:B------:R-:W0:Y:S03]  /*fe90*/  SYNCS.PHASECHK.TRANS64.TRYWAIT P0, [R7+URZ], R2 ;  /* 0x00000002070075a7 */ /* 0x000e26000800017f */
[----:B------:R-:W-:-:S04]  /*fea0*/  ISETP.NE.AND P1, PT, R8, 0x6, PT ;  /* 0x000000060800780c */ /* 0x000fc80003f25270 */
[----:B------:R-:W-:Y:S02]  /*feb0*/  SEL R5, RZ, 0x1, P1 ;  /* 0x00000001ff057807 */ /* 0x000fe40000800000 */
[----:B------:R-:W-:Y:S02]  /*fec0*/  SEL R8, R8, RZ, P1 ;  /* 0x000000ff08087207 */ /* 0x000fe40000800000 */
[----:B------:R-:W-:-:S03]  /*fed0*/  LOP3.LUT R5, R0, R5, RZ, 0x3c, !PT ;  /* 0x0000000500057212 */ /* 0x000fc600078e3cff */
[----:B------:R-:W-:Y:S01]  /*fee0*/  IMAD R9, R8, 0x8, R3 ;  /* 0x0000000808097824 */ /* 0x000fe200078e0203 */
[----:B------:R-:W-:Y:S01]  /*fef0*/  SHF.L.U32 R4, R5, 0x1f, RZ ;  /* 0x0000001f05047819 */ /* 0x000fe200000006ff */
[----:B0-----:R-:W-:Y:S06]  /*ff00*/  @!P0 BRA `(.L_x_314) ;  /* 0x0000000400388947 */ /* 0x001fec0003800000 */
.L_x_327:
[----:B------:R-:W1:Y:S01]  /*ff10*/  SYNCS.PHASECHK.TRANS64.TRYWAIT P0, [R9+URZ], R4 ;  /* 0x00000004090075a7 */ /* 0x000e62000800017f */
[----:B------:R-:W-:-:S05]  /*ff20*/  VIADD R0, R8, 0x1 ;  /* 0x0000000108007836 */ /* 0x000fca0000000000 */
[----:B------:R-:W-:-:S04]  /*ff30*/  ISETP.NE.AND P1, PT, R0, 0x6, PT ;  /* 0x000000060000780c */ /* 0x000fc80003f25270 */
[----:B0-----:R-:W-:Y:S02]  /*ff40*/  SEL R2, RZ, 0x1, P1 ;  /* 0x00000001ff027807 */ /* 0x001fe40000800000 */
[----:B------:R-:W-:Y:S02]  /*ff50*/  SEL R0, R0, RZ, P1 ;  /* 0x000000ff00007207 */ /* 0x000fe40000800000 */
[----:B------:R-:W-:-:S03]  /*ff60*/  LOP3.LUT R7, R5, R2, RZ, 0x3c, !PT ;  /* 0x0000000205077212 */ /* 0x000fc600078e3cff */
[----:B------:R-:W-:Y:S01]  /*ff70*/  IMAD R6, R0, 0x8, R3 ;  /* 0x0000000800067824 */ /* 0x000fe200078e0203 */
[----:B------:R-:W-:Y:S01]  /*ff80*/  SHF.L.U32 R5, R7, 0x1f, RZ ;  /* 0x0000001f07057819 */ /* 0x000fe200000006ff */
[----:B-1----:R-:W-:Y:S06]  /*ff90*/  @!P0 BRA `(.L_x_315) ;  /* 0x0000000400288947 */ /* 0x002fec0003800000 */
.L_x_328:
[----:B------:R-:W1:Y:S01]  /*ffa0*/  SYNCS.PHASECHK.TRANS64.TRYWAIT P0, [R6+URZ], R5 ;  /* 0x00000005060075a7 */ /* 0x000e62000800017f */
[----:B------:R-:W-:-:S05]  /*ffb0*/  VIADD R0, R0, 0x1 ;  /* 0x0000000100007836 */ /* 0x000fca0000000000 */
[----:B------:R-:W-:-:S04]  /*ffc0*/  ISETP.NE.AND P1, PT, R0, 0x6, PT ;  /* 0x000000060000780c */ /* 0x000fc80003f25270 */
[----:B------:R-:W-:Y:S02]  /*ffd0*/  SEL R2, RZ, 0x1, P1 ;  /* 0x00000001ff027807 */ /* 0x000fe40000800000 */
[----:B------:R-:W-:Y:S02]  /*ffe0*/  SEL R0, R0, RZ, P1 ;  /* 0x000000ff00007207 */ /* 0x000fe40000800000 */
[----:B------:R-:W-:-:S03]  /*fff0*/  LOP3.LUT R7, R7, R2, RZ, 0x3c, !PT ;  /* 0x0000000207077212 */ /* 0x000fc600078e3cff */
[----:B0-----:R-:W-:Y:S01]  /*10000*/  IMAD R9, R0, 0x8, R3 ;  /* 0x0000000800097824 */ /* 0x001fe200078e0203 */
[----:B------:R-:W-:Y:S01]  /*10010*/  SHF.L.U32 R4, R7, 0x1f, RZ ;  /* 0x0000001f07047819 */ /* 0x000fe200000006ff */
[----:B-1----:R-:W-:Y:S06]  /*10020*/  @!P0 BRA `(.L_x_316) ;  /* 0x0000000400188947 */ /* 0x002fec0003800000 */
.L_x_329:
        /* <DEDUP_REMOVED lines=9> */
.L_x_330:
[----:B------:R-:W1:Y:S01]  /*100c0*/  SYNCS.PHASECHK.TRANS64.TRYWAIT P0, [R6+URZ], R5 ;  /* 0x00000005060075a7 */ /* 0x000e62000800017f */
[----:B------:R-:W-:-:S05]  /*100d0*/  VIADD R0, R0, 0x1 ;  /* 0x0000000100007836 */ /* 0x000fca0000000000 */
[----:B------:R-:W-:-:S04]  /*100e0*/  ISETP.NE.AND P1, PT, R0, 0x6, PT ;  /* 0x000000060000780c */ /* 0x000fc80003f25270 */
[----:B------:R-:W-:Y:S02]  /*100f0*/  SEL R2, RZ, 0x1, P1 ;  /* 0x00000001ff027807 */ /* 0x000fe40000800000 */
[----:B------:R-:W-:Y:S02]  /*10100*/  SEL R0, R0, RZ, P1 ;  /* 0x000000ff00007207 */ /* 0x000fe40000800000 */
[----:B------:R-:W-:Y:S01]  /*10110*/  LOP3.LUT R2, R7, R2, RZ, 0x3c, !PT ;  /* 0x0000000207027212 */ /* 0x000fe200078e3cff */
[----:B-1----:R-:W-:Y:S06]  /*10120*/  @!P0 BRA `(.L_x_318) ;  /* 0x0000000400008947 */ /* 0x002fec0003800000 */
.L_x_331:
[----:B------:R-:W-:Y:S01]  /*10130*/  IMAD R3, R0, 0x8, R3 ;  /* 0x0000000800037824 */ /* 0x000fe200078e0203 */
[----:B------:R-:W-:-:S07]  /*10140*/  SHF.L.U32 R0, R2, 0x1f, RZ ;  /* 0x0000001f02007819 */ /* 0x000fce00000006ff */
.L_x_319:
[----:B--2---:R2:W3:Y:S02]  /*10150*/  SYNCS.PHASECHK.TRANS64.TRYWAIT P0, [R3+URZ], R0 ;  /* 0x00000000030075a7 */ /* 0x0044e4000800017f */
[----:B---3--:R-:W-:Y:S05]  /*10160*/  @!P0 NANOSLEEP.SYNCS 0x989680 ;  /* 0x009896800000895d */ /* 0x008fea0003900000 */
[----:B------:R-:W3:Y:S02]  /*10170*/  @!P0 SYNCS.PHASECHK.TRANS64 P0, [R3+URZ], R0 ;  /* 0x00000000030085a7 */ /* 0x000ee4000800007f */
[----:B---3--:R-:W-:Y:S05]  /*10180*/  @!P0 BRA `(.L_x_319) ;  /* 0xfffffffc00f08947 */ /* 0x008fea000383ffff */
.L_x_312:
[----:B------:R-:W-:Y:S05]  /*10190*/  BSYNC B0 ;  /* 0x0000000000007941 */ /* 0x000fea0003800000 */
.L_x_311:
[----:B------:R-:W-:Y:S05]  /*101a0*/  EXIT ;  /* 0x000000000000794d */ /* 0x000fea0003800000 */
.L_x_17:
[----:B-1----:R-:W-:-:S04]  /*101b0*/  IMAD.U32 R3, RZ, RZ, UR6 ;  /* 0x00000006ff037e24 */ /* 0x002fc8000f8e00ff */
[----:B------:R1:W2:Y:S03]  /*101c0*/  SYNCS.PHASECHK.TRANS64.TRYWAIT P0, [R3+URZ], R0 ;  /* 0x00000000030075a7 */ /* 0x0002a6000800017f */
[----:B--2---:R-:W-:Y:S05]  /*101d0*/  @!P0 NANOSLEEP.SYNCS 0x989680 ;  /* 0x009896800000895d */ /* 0x004fea0003900000 */
[----:B------:R-:W2:Y:S02]  /*101e0*/  @!P0 SYNCS.PHASECHK.TRANS64 P0, [R3+URZ], R0 ;  /* 0x00000000030085a7 */ /* 0x000ea4000800007f */
[----:B--2---:R-:W-:Y:S05]  /*101f0*/  @!P0 BRA `(.L_x_17) ;  /* 0xfffffffc00ec8947 */ /* 0x004fea000383ffff */
[----:B------:R-:W-:Y:S05]  /*10200*/  BRA `(.L_x_16) ;  /* 0xffffff1800607947 */ /* 0x000fea000383ffff */
.L_x_23:
[----:B-----5:R2:W-:Y:S02]  /*10210*/  STL [R1+0x80], R0 ;  /* 0x0000800001007387 */ /* 0x0205e40000100800 */
[----:B--2---:R-:W-:-:S04]  /*10220*/  IMAD.U32 R0, RZ, RZ, UR9 ;  /* 0x00000009ff007e24 */ /* 0x004fc8000f8e00ff */
[----:B------:R2:W3:Y:S03]  /*10230*/  SYNCS.PHASECHK.TRANS64.TRYWAIT P0, [R0+URZ], R229 ;  /* 0x000000e5000075a7 */ /* 0x0004e6000800017f */
[----:B---3--:R-:W-:Y:S05]  /*10240*/  @!P0 NANOSLEEP.SYNCS 0x989680 ;  /* 0x009896800000895d */ /* 0x008fea0003900000 */
[----:B------:R2:W3:Y:S02]  /*10250*/  @!P0 SYNCS.PHASECHK.TRANS64 P0, [R0+URZ], R229 ;  /* 0x000000e5000085a7 */ /* 0x0004e4000800007f */
[----:B--2---:R2:W5:Y:S02]  /*10260*/  LDL.LU R0, [R1+0x80] ;  /* 0x0000800001007983 */ /* 0x0045640000300800 */
[----:B--23--:R-:W-:Y:S05]  /*10270*/  @!P0 BRA `(.L_x_23) ;  /* 0xfffffffc00e48947 */ /* 0x00cfea000383ffff */
[----:B------:R-:W-:Y:S05]  /*10280*/  BRA `(.L_x_22) ;  /* 0xffffff2c00007947 */ /* 0x000fea000383ffff */
.L_x_298:
[----:B------:R-:W-:Y:S01]  /*10290*/  BSSY B1, `(.L_x_320) ;  /* 0x0000006000017945 */ /* 0x000fe20003800000 */
[----:B------:R-:W-:-:S07]  /*102a0*/  IMAD.MOV.U32 R2, RZ, RZ, -0x1 ;  /* 0xffffffffff027424 */ /* 0x000fce00078e00ff */
[----:B------:R-:W-:Y:S05]  /*102b0*/  WARPSYNC.COLLECTIVE R2, `(.L_x_321) ;  /* 0x00000000020c7348 */ /* 0x000fea0003c00000 */
[----:B------:R-:W-:Y:S02]  /*102c0*/  ELECT P1, UR62, PT ;  /* 0x00000000003e782f */ /* 0x000fe40003820000 */
[----:B------:R-:W-:Y:S01]  /*102d0*/  MOV R2, UR62 ;  /* 0x0000003e00027c02 */ /* 0x000fe20008000f00 */
[----:B------:R-:W-:Y:S10]  /*102e0*/  ENDCOLLECTIVE ;  /* 0x000000000000791b */ /* 0x000ff40003800000 */
.L_x_321:
[----:B------:R-:W-:Y:S05]  /*102f0*/  BSYNC B1 ;  /* 0x0000000000017941 */ /* 0x000fea0003800000 */
.L_x_320:
[----:B------:R-:W-:Y:S05]  /*10300*/  BRA `(.L_x_322) ;  /* 0xffffffec00d47947 */ /* 0x000fea000383ffff */
.L_x_301:
[----:B-1----:R1:W2:Y:S02]  /*10310*/  SYNCS.PHASECHK.TRANS64.TRYWAIT P1, [R13+URZ+0x30], R4 ;  /* 0x000030040d0075a7 */ /* 0x0022a4000802017f */
[----:B--2---:R-:W-:Y:S05]  /*10320*/  @!P1 NANOSLEEP.SYNCS 0x989680 ;  /* 0x009896800000995d */ /* 0x004fea0003900000 */
[----:B------:R-:W2:Y:S02]  /*10330*/  @!P1 SYNCS.PHASECHK.TRANS64 P1, [R13+URZ+0x30], R4 ;  /* 0x000030040d0095a7 */ /* 0x000ea4000802007f */
[----:B--2---:R-:W-:Y:S05]  /*10340*/  @!P1 BRA `(.L_x_301) ;  /* 0xfffffffc00f09947 */ /* 0x004fea000383ffff */
[----:B------:R-:W-:Y:S05]  /*10350*/  BRA `(.L_x_323) ;  /* 0xfffffff000087947 */ /* 0x000fea000383ffff */
.L_x_310:
[----:B------:R-:W-:Y:S01]  /*10360*/  BSSY B0, `(.L_x_324) ;  /* 0x0000006000007945 */ /* 0x000fe20003800000 */
[----:B------:R-:W-:-:S07]  /*10370*/  IMAD.MOV.U32 R2, RZ, RZ, -0x1 ;  /* 0xffffffffff027424 */ /* 0x000fce00078e00ff */
[----:B------:R-:W-:Y:S05]  /*10380*/  WARPSYNC.COLLECTIVE R2, `(.L_x_325) ;  /* 0x00000000020c7348 */ /* 0x000fea0003c00000 */
[----:B------:R-:W-:Y:S02]  /*10390*/  ELECT P1, UR62, PT ;  /* 0x00000000003e782f */ /* 0x000fe40003820000 */
[----:B------:R-:W-:Y:S01]  /*103a0*/  MOV R2, UR62 ;  /* 0x0000003e00027c02 */ /* 0x000fe20008000f00 */
[----:B------:R-:W-:Y:S10]  /*103b0*/  ENDCOLLECTIVE ;  /* 0x000000000000791b */ /* 0x000ff40003800000 */
.L_x_325:
[----:B------:R-:W-:Y:S05]  /*103c0*/  BSYNC B0 ;  /* 0x0000000000007941 */ /* 0x000fea0003800000 */
.L_x_324:
[----:B------:R-:W-:Y:S01]  /*103d0*/  PLOP3.LUT P0, PT, P1, PT, PT, 0x80, 0x0 ;  /* 0x000000000000781c */ /* 0x000fe20000f0f070 */
[----:B------:R-:W-:-:S12]  /*103e0*/  BRA `(.L_x_326) ;  /* 0xfffffff800707947 */ /* 0x000fd8000383ffff */
.L_x_314:
[----:B0-----:R0:W1:Y:S02]  /*103f0*/  SYNCS.PHASECHK.TRANS64.TRYWAIT P0, [R7+URZ], R2 ;  /* 0x00000002070075a7 */ /* 0x001064000800017f */
[----:B-1----:R-:W-:Y:S05]  /*10400*/  @!P0 NANOSLEEP.SYNCS 0x989680 ;  /* 0x009896800000895d */ /* 0x002fea0003900000 */
[----:B------:R-:W1:Y:S02]  /*10410*/  @!P0 SYNCS.PHASECHK.TRANS64 P0, [R7+URZ], R2 ;  /* 0x00000002070085a7 */ /* 0x000e64000800007f */
[----:B-1----:R-:W-:Y:S05]  /*10420*/  @!P0 BRA `(.L_x_314) ;  /* 0xfffffffc00f08947 */ /* 0x002fea000383ffff */
[----:B------:R-:W-:Y:S05]  /*10430*/  BRA `(.L_x_327) ;  /* 0xfffffff800b47947 */ /* 0x000fea000383ffff */
.L_x_315:
[----:B0-----:R0:W1:Y:S02]  /*10440*/  SYNCS.PHASECHK.TRANS64.TRYWAIT P0, [R9+URZ], R4 ;  /* 0x00000004090075a7 */ /* 0x001064000800017f */
[----:B-1----:R-:W-:Y:S05]  /*10450*/  @!P0 NANOSLEEP.SYNCS 0x989680 ;  /* 0x009896800000895d */ /* 0x002fea0003900000 */
[----:B------:R-:W1:Y:S02]  /*10460*/  @!P0 SYNCS.PHASECHK.TRANS64 P0, [R9+URZ], R4 ;  /* 0x00000004090085a7 */ /* 0x000e64000800007f */
[----:B-1----:R-:W-:Y:S05]  /*10470*/  @!P0 BRA `(.L_x_315) ;  /* 0xfffffffc00f08947 */ /* 0x002fea000383ffff */
[----:B------:R-:W-:Y:S05]  /*10480*/  BRA `(.L_x_328) ;  /* 0xfffffff800c47947 */ /* 0x000fea000383ffff */
.L_x_316:
[----:B0-----:R0:W1:Y:S02]  /*10490*/  SYNCS.PHASECHK.TRANS64.TRYWAIT P0, [R6+URZ], R5 ;  /* 0x00000005060075a7 */ /* 0x001064000800017f */
[----:B-1----:R-:W-:Y:S05]  /*104a0*/  @!P0 NANOSLEEP.SYNCS 0x989680 ;  /* 0x009896800000895d */ /* 0x002fea0003900000 */
[----:B------:R-:W1:Y:S02]  /*104b0*/  @!P0 SYNCS.PHASECHK.TRANS64 P0, [R6+URZ], R5 ;  /* 0x00000005060085a7 */ /* 0x000e64000800007f */
[----:B-1----:R-:W-:Y:S05]  /*104c0*/  @!P0 BRA `(.L_x_316) ;  /* 0xfffffffc00f08947 */ /* 0x002fea000383ffff */
[----:B------:R-:W-:Y:S05]  /*104d0*/  BRA `(.L_x_329) ;  /* 0xfffffff800d47947 */ /* 0x000fea000383ffff */
.L_x_317:
[----:B0-----:R0:W1:Y:S02]  /*104e0*/  SYNCS.PHASECHK.TRANS64.TRYWAIT P0, [R9+URZ], R4 ;  /* 0x00000004090075a7 */ /* 0x001064000800017f */
[----:B-1----:R-:W-:Y:S05]  /*104f0*/  @!P0 NANOSLEEP.SYNCS 0x989680 ;  /* 0x009896800000895d */ /* 0x002fea0003900000 */
[----:B------:R-:W1:Y:S02]  /*10500*/  @!P0 SYNCS.PHASECHK.TRANS64 P0, [R9+URZ], R4 ;  /* 0x00000004090085a7 */ /* 0x000e64000800007f */
[----:B-1----:R-:W-:Y:S05]  /*10510*/  @!P0 BRA `(.L_x_317) ;  /* 0xfffffffc00f08947 */ /* 0x002fea000383ffff */
[----:B------:R-:W-:Y:S05]  /*10520*/  BRA `(.L_x_330) ;  /* 0xfffffff800e47947 */ /* 0x000fea000383ffff */
.L_x_318:
[----:B-1----:R1:W2:Y:S02]  /*10530*/  SYNCS.PHASECHK.TRANS64.TRYWAIT P0, [R6+URZ], R5 ;  /* 0x00000005060075a7 */ /* 0x0022a4000800017f */
[----:B--2---:R-:W-:Y:S05]  /*10540*/  @!P0 NANOSLEEP.SYNCS 0x989680 ;  /* 0x009896800000895d */ /* 0x004fea0003900000 */
[----:B------:R-:W2:Y:S02]  /*10550*/  @!P0 SYNCS.PHASECHK.TRANS64 P0, [R6+URZ], R5 ;  /* 0x00000005060085a7 */ /* 0x000ea4000800007f */
[----:B--2---:R-:W-:Y:S05]  /*10560*/  @!P0 BRA `(.L_x_318) ;  /* 0xfffffffc00f08947 */ /* 0x004fea000383ffff */
[----:B------:R-:W-:Y:S05]  /*10570*/  BRA `(.L_x_331) ;  /* 0xfffffff800ec7947 */ /* 0x000fea000383ffff */
.L_x_332:
[----:B------:R-:W-:-:S00]  /*10580*/  BRA `(.L_x_332) ;  /* 0xfffffffc00fc7947 */ /* 0x000fc0000383ffff */
[----:B------:R-:W-:-:S00]  /*10590*/  NOP ;  /* 0x0000000000007918 */ /* 0x000fc00000000000 */
        /* <DEDUP_REMOVED lines=14> */
.L_x_333:


//--------------------- .nv.shared._ZN7cutlass13device_kernelINS_4gemm6kernel13GemmUniversalIN4cute5tupleIJiiiiEEENS1_10collective13CollectiveMmaINS1_37MainloopSm90TmaGmmaWarpSpecializedFP8ILi6ENS5_IJNS4_1CILi1EEESB_SB_EEENS1_35KernelTmaWarpSpecializedCooperativeEEENS5_IJNSA_ILi128EEENSA_ILi256EEESF_EEENS_12float_e5m2_tENS5_IJlSB_lEEESI_SJ_NS4_8TiledMMAINS4_8MMA_AtomIJNS4_4SM904GMMA31MMA_64x256x32_F32E5M2E5M2_SS_TNILNSN_7ScaleInE1ELSP_1EEEEEENS4_6LayoutINS5_IJNSA_ILi2EEESB_SB_EEENS5_IJSB_NSA_ILi0EEESV_EEEEENS5_IJNS4_10UnderscoreESY_SY_EEEEENS4_13SM90_TMA_LOADENS4_14ComposedLayoutINS4_7SwizzleILi3ELi4ELi3EEENS4_18smem_ptr_flag_bitsILi8EEENSS_INS5_IJNSA_ILi8EEESF_EEENS5_IJSF_SB_EEEEEEEvNS4_8identityES11_S1B_vS1C_EENS_8epilogue10collective6detail29Sm90TmaWarpSpecializedAdapterINS1F_15DefaultEpilogueISI_SJ_SJ_NS1E_6thread17LinearCombinationISI_Li1EffLNS1J_9ScaleType4KindE0ELNS_15FloatRoundStyleE2ESI_EENS1_15EpilogueDefaultEEEEEvvEEEEvNT_6ParamsE --------------------------
	.section	.nv.shared._ZN7cutlass13device_kernelINS_4gemm6kernel13GemmUniversalIN4cute5tupleIJiiiiEEENS1_10collective13CollectiveMmaINS1_37MainloopSm90TmaGmmaWarpSpecializedFP8ILi6ENS5_IJNS4_1CILi1EEESB_SB_EEENS1_35KernelTmaWarpSpecializedCooperativeEEENS5_IJNSA_ILi128EEENSA_ILi256EEESF_EEENS_12float_e5m2_tENS5_IJlSB_lEEESI_SJ_NS4_8TiledMMAINS4_8MMA_AtomIJNS4_4SM904GMMA31MMA_64x256x32_F32E5M2E5M2_SS_TNILNSN_7ScaleInE1ELSP_1EEEEEENS4_6LayoutINS5_IJNSA_ILi2EEESB_SB_EEENS5_IJSB_NSA_ILi0EEESV_EEEEENS5_IJNS4_10UnderscoreESY_SY_EEEEENS4_13SM90_TMA_LOADENS4_14ComposedLayoutINS4_7SwizzleILi3ELi4ELi3EEENS4_18smem_ptr_flag_bitsILi8EEENSS_INS5_IJNSA_ILi8EEESF_EEENS5_IJSF_SB_EEEEEEEvNS4_8identityES11_S1B_vS1C_EENS_8epilogue10collective6detail29Sm90TmaWarpSpecializedAdapterINS1F_15DefaultEpilogueISI_SJ_SJ_NS1E_6thread17LinearCombinationISI_Li1EffLNS1J_9ScaleType4KindE0ELNS_15FloatRoundStyleE2ESI_EENS1_15EpilogueDefaultEEEEEvvEEEEvNT_6ParamsE,"aw",@nobits
	.sectionflags	@""
	.align	16
	.zero		1024


//--------------------- .nv.shared.reserved.0     --------------------------
	.section	.nv.shared.reserved.0,"aw",@nobits
	.weak		__nv_reservedSMEM_offset_0_alias
	.size		__nv_reservedSMEM_offset_0_alias, 0, 0
	.other		__nv_reservedSMEM_offset_0_alias,@"STO_CUDA_RESERVED_SHARED STV_DEFAULT"
__nv_reservedSMEM_offset_0_alias:
	.zero		0


//--------------------- .nv.global                --------------------------
	.section	.nv.global,"aw",@nobits
.nv.global:
	.type		_ZN40_INTERNAL_1ceec221_4_k_cu_002d0cd6_198504cute1_E,@object
	.size		_ZN40_INTERNAL_1ceec221_4_k_cu_002d0cd6_198504cute1_E,(_ZN40_INTERNAL_1ceec221_4_k_cu_002d0cd6_198504cuda3std3__45__cpo6cbeginE - _ZN40_INTERNAL_1ceec221_4_k_cu_002d0cd6_198504cute1_E)
_ZN40_INTERNAL_1ceec221_4_k_cu_002d0cd6_198504cute1_E:
	.zero		1
	.type		_ZN40_INTERNAL_1ceec221_4_k_cu_002d0cd6_198504cuda3std3__45__cpo6cbeginE,@object
	.size		_ZN40_INTERNAL_1ceec221_4_k_cu_002d0cd6_198504cuda3std3__45__cpo6cbeginE,(_ZN40_INTERNAL_1ceec221_4_k_cu_002d0cd6_198504cuda3std3__48in_placeE - _ZN40_INTERNAL_1ceec221_4_k_cu_002d0cd6_198504cuda3std3__45__cpo6cbeginE)
_ZN40_INTERNAL_1ceec221_4_k_cu_002d0cd6_198504cuda3std3__45__cpo6cbeginE:
	.zero		1
	.type		_ZN40_INTERNAL_1ceec221_4_k_cu_002d0cd6_198504cuda3std3__48in_placeE,@object
	.size		_ZN40_INTERNAL_1ceec221_4_k_cu_002d0cd6_198504cuda3std3__48in_placeE,(_ZN40_INTERNAL_1ceec221_4_k_cu_002d0cd6_198504cuda3std6ranges3__45__cpo9iter_moveE - _ZN40_INTERNAL_1ceec221_4_k_cu_002d0cd6_198504cuda3std3__48in_placeE)
_ZN40_INTERNAL_1ceec221_4_k_cu_002d0cd6_198504cuda3std3__48in_placeE:
	.zero		1
	.type		_ZN40_INTERNAL_1ceec221_4_k_cu_002d0cd6_198504cuda3std6ranges3__45__cpo9iter_moveE,@object
	.size		_ZN40_INTERNAL_1ceec221_4_k_cu_002d0cd6_198504cuda3std6ranges3__45__cpo9iter_moveE,(_ZN40_INTERNAL_1ceec221_4_k_cu_002d0cd6_198504cuda3std3__45__cpo5beginE - _ZN40_INTERNAL_1ceec221_4_k_cu_002d0cd6_198504cuda3std6ranges3__45__cpo9iter_moveE)
_ZN40_INTERNAL_1ceec221_4_k_cu_002d0cd6_198504cuda3std6ranges3__45__cpo9iter_moveE:
	.zero		1
	.type		_ZN40_INTERNAL_1ceec221_4_k_cu_002d0cd6_198504cuda3std3__45__cpo5beginE,@object
	.size		_ZN40_INTERNAL_1ceec221_4_k_cu_002d0cd6_198504cuda3std3__45__cpo5beginE,(_ZN40_INTERNAL_1ceec221_4_k_cu_002d0cd6_198504cuda3std3__442_GLOBAL__N__1ceec221_4_k_cu_002d0cd6_198506ignoreE - _ZN40_INTERNAL_1ceec221_4_k_cu_002d0cd6_198504cuda3std3__45__cpo5beginE)
_ZN40_INTERNAL_1ceec221_4_k_cu_002d0cd6_198504cuda3std3__45__cpo5beginE:
	.zero		1
	.type		_ZN40_INTERNAL_1ceec221_4_k_cu_002d0cd6_198504cuda3std3__442_GLOBAL__N__1ceec221_4_k_cu_002d0cd6_198506ignoreE,@object
	.size		_ZN40_INTERNAL_1ceec221_4_k_cu_002d0cd6_198504cuda3std3__442_GLOBAL__N__1ceec221_4_k_cu_002d0cd6_198506ignoreE,(_ZN40_INTERNAL_1ceec221_4_k_cu_002d0cd6_198504cute7productE - _ZN40_INTERNAL_1ceec221_4_k_cu_002d0cd6_198504cuda3std3__442_GLOBAL__N__1ceec221_4_k_cu_002d0cd6_198506ignoreE)
_ZN40_INTERNAL_1ceec221_4_k_cu_002d0cd6_198504cuda3std3__442_GLOBAL__N__1ceec221_4_k_cu_002d0cd6_198506ignoreE:
	.zero		1
	.type		_ZN40_INTERNAL_1ceec221_4_k_cu_002d0cd6_198504cute7productE,@object
	.size		_ZN40_INTERNAL_1ceec221_4_k_cu_002d0cd6_198504cute7productE,(_ZN40_INTERNAL_1ceec221_4_k_cu_002d0cd6_198504cuda3std3__45__cpo3endE - _ZN40_INTERNAL_1ceec221_4_k_cu_002d0cd6_198504cute7productE)
_ZN40_INTERNAL_1ceec221_4_k_cu_002d0cd6_198504cute7productE:
	.zero		1
	.type		_ZN40_INTERNAL_1ceec221_4_k_cu_002d0cd6_198504cuda3std3__45__cpo3endE,@object
	.size		_ZN40_INTERNAL_1ceec221_4_k_cu_002d0cd6_198504cuda3std3__45__cpo3endE,(_ZN40_INTERNAL_1ceec221_4_k_cu_002d0cd6_198504cuda3std3__419piecewise_constructE - _ZN40_INTERNAL_1ceec221_4_k_cu_002d0cd6_198504cuda3std3__45__cpo3endE)
_ZN40_INTERNAL_1ceec221_4_k_cu_002d0cd6_198504cuda3std3__45__cpo3endE:
	.zero		1
	.type		_ZN40_INTERNAL_1ceec221_4_k_cu_002d0cd6_198504cuda3std3__419piecewise_constructE,@object
	.size		_ZN40_INTERNAL_1ceec221_4_k_cu_002d0cd6_198504cuda3std3__419piecewise_constructE,(_ZN40_INTERNAL_1ceec221_4_k_cu_002d0cd6_198504cuda3std3__45__cpo4cendE - _ZN40_INTERNAL_1ceec221_4_k_cu_002d0cd6_198504cuda3std3__419piecewise_constructE)
_ZN40_INTERNAL_1ceec221_4_k_cu_002d0cd6_198504cuda3std3__419piecewise_constructE:
	.zero		1
	.type		_ZN40_INTERNAL_1ceec221_4_k_cu_002d0cd6_198504cuda3std3__45__cpo4cendE,@object
	.size		_ZN40_INTERNAL_1ceec221_4_k_cu_002d0cd6_198504cuda3std3__45__cpo4cendE,(_ZN40_INTERNAL_1ceec221_4_k_cu_002d0cd6_198504cuda3std6ranges3__45__cpo4swapE - _ZN40_INTERNAL_1ceec221_4_k_cu_002d0cd6_198504cuda3std3__45__cpo4cendE)
_ZN40_INTERNAL_1ceec221_4_k_cu_002d0cd6_198504cuda3std3__45__cpo4cendE:
	.zero		1
	.type		_ZN40_INTERNAL_1ceec221_4_k_cu_002d0cd6_198504cuda3std6ranges3__45__cpo4swapE,@object
	.size		_ZN40_INTERNAL_1ceec221_4_k_cu_002d0cd6_198504cuda3std6ranges3__45__cpo4swapE,(.L_7 - _ZN40_INTERNAL_1ceec221_4_k_cu_002d0cd6_198504cuda3std6ranges3__45__cpo4swapE)
_ZN40_INTERNAL_1ceec221_4_k_cu_002d0cd6_198504cuda3std6ranges3__45__cpo4swapE:
	.zero		1
.L_7:


//--------------------- .nv.constant0._ZN7cutlass13device_kernelINS_4gemm6kernel13GemmUniversalIN4cute5tupleIJiiiiEEENS1_10collective13CollectiveMmaINS1_37MainloopSm90TmaGmmaWarpSpecializedFP8ILi6ENS5_IJNS4_1CILi1EEESB_SB_EEENS1_35KernelTmaWarpSpecializedCooperativeEEENS5_IJNSA_ILi128EEENSA_ILi256EEESF_EEENS_12float_e5m2_tENS5_IJlSB_lEEESI_SJ_NS4_8TiledMMAINS4_8MMA_AtomIJNS4_4SM904GMMA31MMA_64x256x32_F32E5M2E5M2_SS_TNILNSN_7ScaleInE1ELSP_1EEEEEENS4_6LayoutINS5_IJNSA_ILi2EEESB_SB_EEENS5_IJSB_NSA_ILi0EEESV_EEEEENS5_IJNS4_10UnderscoreESY_SY_EEEEENS4_13SM90_TMA_LOADENS4_14ComposedLayoutINS4_7SwizzleILi3ELi4ELi3EEENS4_18smem_ptr_flag_bitsILi8EEENSS_INS5_IJNSA_ILi8EEESF_EEENS5_IJSF_SB_EEEEEEEvNS4_8identityES11_S1B_vS1C_EENS_8epilogue10collective6detail29Sm90TmaWarpSpecializedAdapterINS1F_15DefaultEpilogueISI_SJ_SJ_NS1E_6thread17LinearCombinationISI_Li1EffLNS1J_9ScaleType4KindE0ELNS_15FloatRoundStyleE2ESI_EENS1_15EpilogueDefaultEEEEEvvEEEEvNT_6ParamsE --------------------------
	.section	.nv.constant0._ZN7cutlass13device_kernelINS_4gemm6kernel13GemmUniversalIN4cute5tupleIJiiiiEEENS1_10collective13CollectiveMmaINS1_37MainloopSm90TmaGmmaWarpSpecializedFP8ILi6ENS5_IJNS4_1CILi1EEESB_SB_EEENS1_35KernelTmaWarpSpecializedCooperativeEEENS5_IJNSA_ILi128EEENSA_ILi256EEESF_EEENS_12float_e5m2_tENS5_IJlSB_lEEESI_SJ_NS4_8TiledMMAINS4_8MMA_AtomIJNS4_4SM904GMMA31MMA_64x256x32_F32E5M2E5M2_SS_TNILNSN_7ScaleInE1ELSP_1EEEEEENS4_6LayoutINS5_IJNSA_ILi2EEESB_SB_EEENS5_IJSB_NSA_ILi0EEESV_EEEEENS5_IJNS4_10UnderscoreESY_SY_EEEEENS4_13SM90_TMA_LOADENS4_14ComposedLayoutINS4_7SwizzleILi3ELi4ELi3EEENS4_18smem_ptr_flag_bitsILi8EEENSS_INS5_IJNSA_ILi8EEESF_EEENS5_IJSF_SB_EEEEEEEvNS4_8identityES11_S1B_vS1C_EENS_8epilogue10collective6detail29Sm90TmaWarpSpecializedAdapterINS1F_15DefaultEpilogueISI_SJ_SJ_NS1E_6thread17LinearCombinationISI_Li1EffLNS1J_9ScaleType4KindE0ELNS_15FloatRoundStyleE2ESI_EENS1_15EpilogueDefaultEEEEEvvEEEEvNT_6ParamsE,"a",@progbits
	.sectionflags	@""
	.align	4
.nv.constant0._ZN7cutlass13device_kernelINS_4gemm6kernel13GemmUniversalIN4cute5tupleIJiiiiEEENS1_10collective13CollectiveMmaINS1_37MainloopSm90TmaGmmaWarpSpecializedFP8ILi6ENS5_IJNS4_1CILi1EEESB_SB_EEENS1_35KernelTmaWarpSpecializedCooperativeEEENS5_IJNSA_ILi128EEENSA_ILi256EEESF_EEENS_12float_e5m2_tENS5_IJlSB_lEEESI_SJ_NS4_8TiledMMAINS4_8MMA_AtomIJNS4_4SM904GMMA31MMA_64x256x32_F32E5M2E5M2_SS_TNILNSN_7ScaleInE1ELSP_1EEEEEENS4_6LayoutINS5_IJNSA_ILi2EEESB_SB_EEENS5_IJSB_NSA_ILi0EEESV_EEEEENS5_IJNS4_10UnderscoreESY_SY_EEEEENS4_13SM90_TMA_LOADENS4_14ComposedLayoutINS4_7SwizzleILi3ELi4ELi3EEENS4_18smem_ptr_flag_bitsILi8EEENSS_INS5_IJNSA_ILi8EEESF_EEENS5_IJSF_SB_EEEEEEEvNS4_8identityES11_S1B_vS1C_EENS_8epilogue10collective6detail29Sm90TmaWarpSpecializedAdapterINS1F_15DefaultEpilogueISI_SJ_SJ_NS1E_6thread17LinearCombinationISI_Li1EffLNS1J_9ScaleType4KindE0ELNS_15FloatRoundStyleE2ESI_EENS1_15EpilogueDefaultEEEEEvvEEEEvNT_6ParamsE:
	.zero		1664


//--------------------- SYMBOLS --------------------------

	.type		.nv.reservedSmem.offset0,@object
	.size		.nv.reservedSmem.offset0,0x4
